//
// Generated by NVIDIA NVVM Compiler
//
// Compiler Build ID: CL-36424714
// Cuda compilation tools, release 13.0, V13.0.88
// Based on NVVM 20.0.0
//

.version 9.0
.target sm_100
.address_size 64

	// .globl	_Z20conv2d_global_kernelPKfPfiiS0_i

.visible .entry _Z20conv2d_global_kernelPKfPfiiS0_i(
	.param .u64 .ptr .align 1 _Z20conv2d_global_kernelPKfPfiiS0_i_param_0,
	.param .u64 .ptr .align 1 _Z20conv2d_global_kernelPKfPfiiS0_i_param_1,
	.param .u32 _Z20conv2d_global_kernelPKfPfiiS0_i_param_2,
	.param .u32 _Z20conv2d_global_kernelPKfPfiiS0_i_param_3,
	.param .u64 .ptr .align 1 _Z20conv2d_global_kernelPKfPfiiS0_i_param_4,
	.param .u32 _Z20conv2d_global_kernelPKfPfiiS0_i_param_5
)
{
	.reg .pred 	%p<13>;
	.reg .b32 	%r<126>;
	.reg .b32 	%f<71>;
	.reg .b64 	%rd<47>;

	ld.param.u64 	%rd4, [_Z20conv2d_global_kernelPKfPfiiS0_i_param_0];
	ld.param.u64 	%rd3, [_Z20conv2d_global_kernelPKfPfiiS0_i_param_1];
	ld.param.u32 	%r32, [_Z20conv2d_global_kernelPKfPfiiS0_i_param_2];
	ld.param.u32 	%r35, [_Z20conv2d_global_kernelPKfPfiiS0_i_param_3];
	ld.param.u64 	%rd5, [_Z20conv2d_global_kernelPKfPfiiS0_i_param_4];
	ld.param.u32 	%r34, [_Z20conv2d_global_kernelPKfPfiiS0_i_param_5];
	cvta.to.global.u64 	%rd1, %rd5;
	cvta.to.global.u64 	%rd2, %rd4;
	mov.u32 	%r36, %ctaid.x;
	mov.u32 	%r37, %ntid.x;
	mov.u32 	%r38, %tid.x;
	mad.lo.s32 	%r1, %r36, %r37, %r38;
	mov.u32 	%r39, %ctaid.y;
	mov.u32 	%r40, %ntid.y;
	mov.u32 	%r41, %tid.y;
	mad.lo.s32 	%r42, %r39, %r40, %r41;
	setp.ge.s32 	%p1, %r1, %r32;
	setp.ge.s32 	%p2, %r42, %r35;
	or.pred  	%p3, %p1, %p2;
	@%p3 bra 	$L__BB0_17;
	shr.u32 	%r43, %r34, 31;
	add.s32 	%r44, %r34, %r43;
	shr.s32 	%r3, %r44, 1;
	neg.s32 	%r4, %r3;
	setp.lt.s32 	%p4, %r34, -1;
	mov.f32 	%f69, 0f00000000;
	@%p4 bra 	$L__BB0_16;
	add.s32 	%r5, %r32, -1;
	add.s32 	%r6, %r35, -1;
	abs.s32 	%r7, %r3;
	add.s32 	%r8, %r3, %r7;
	add.s32 	%r45, %r8, 1;
	and.b32  	%r9, %r45, 7;
	and.b32  	%r46, %r45, -8;
	neg.s32 	%r10, %r46;
	mov.f32 	%f69, 0f00000000;
	mov.u32 	%r118, %r4;
$L__BB0_3:
	mov.u32 	%r11, %r118;
	setp.lt.u32 	%p5, %r8, 7;
	add.s32 	%r47, %r11, %r42;
	max.s32 	%r48, %r47, 0;
	min.s32 	%r49, %r48, %r6;
	mul.lo.s32 	%r12, %r49, %r32;
	add.s32 	%r50, %r11, %r3;
	mul.lo.s32 	%r119, %r50, %r34;
	add.s32 	%r14, %r119, %r3;
	mov.u32 	%r124, %r4;
	@%p5 bra 	$L__BB0_7;
	sub.s32 	%r122, 3, %r3;
	sub.s32 	%r120, %r1, %r3;
	mov.u32 	%r121, %r10;
$L__BB0_5:
	.pragma "nounroll";
	max.s32 	%r51, %r120, 0;
	min.s32 	%r52, %r51, %r5;
	add.s32 	%r53, %r52, %r12;
	mul.wide.s32 	%rd6, %r53, 4;
	add.s64 	%rd7, %rd2, %rd6;
	ld.global.f32 	%f18, [%rd7];
	mul.wide.s32 	%rd8, %r119, 4;
	add.s64 	%rd9, %rd1, %rd8;
	ld.global.f32 	%f19, [%rd9];
	fma.rn.f32 	%f20, %f18, %f19, %f69;
	add.s32 	%r54, %r120, 1;
	max.s32 	%r55, %r54, 0;
	min.s32 	%r56, %r55, %r5;
	add.s32 	%r57, %r56, %r12;
	mul.wide.s32 	%rd10, %r57, 4;
	add.s64 	%rd11, %rd2, %rd10;
	ld.global.f32 	%f21, [%rd11];
	ld.global.f32 	%f22, [%rd9+4];
	fma.rn.f32 	%f23, %f21, %f22, %f20;
	add.s32 	%r58, %r120, 2;
	max.s32 	%r59, %r58, 0;
	min.s32 	%r60, %r59, %r5;
	add.s32 	%r61, %r60, %r12;
	mul.wide.s32 	%rd12, %r61, 4;
	add.s64 	%rd13, %rd2, %rd12;
	ld.global.f32 	%f24, [%rd13];
	ld.global.f32 	%f25, [%rd9+8];
	fma.rn.f32 	%f26, %f24, %f25, %f23;
	add.s32 	%r62, %r120, 3;
	max.s32 	%r63, %r62, 0;
	min.s32 	%r64, %r63, %r5;
	add.s32 	%r65, %r64, %r12;
	mul.wide.s32 	%rd14, %r65, 4;
	add.s64 	%rd15, %rd2, %rd14;
	ld.global.f32 	%f27, [%rd15];
	ld.global.f32 	%f28, [%rd9+12];
	fma.rn.f32 	%f29, %f27, %f28, %f26;
	add.s32 	%r66, %r120, 4;
	max.s32 	%r67, %r66, 0;
	min.s32 	%r68, %r67, %r5;
	add.s32 	%r69, %r68, %r12;
	mul.wide.s32 	%rd16, %r69, 4;
	add.s64 	%rd17, %rd2, %rd16;
	ld.global.f32 	%f30, [%rd17];
	ld.global.f32 	%f31, [%rd9+16];
	fma.rn.f32 	%f32, %f30, %f31, %f29;
	add.s32 	%r70, %r120, 5;
	max.s32 	%r71, %r70, 0;
	min.s32 	%r72, %r71, %r5;
	add.s32 	%r73, %r72, %r12;
	mul.wide.s32 	%rd18, %r73, 4;
	add.s64 	%rd19, %rd2, %rd18;
	ld.global.f32 	%f33, [%rd19];
	ld.global.f32 	%f34, [%rd9+20];
	fma.rn.f32 	%f35, %f33, %f34, %f32;
	add.s32 	%r74, %r120, 6;
	max.s32 	%r75, %r74, 0;
	min.s32 	%r76, %r75, %r5;
	add.s32 	%r77, %r76, %r12;
	mul.wide.s32 	%rd20, %r77, 4;
	add.s64 	%rd21, %rd2, %rd20;
	ld.global.f32 	%f36, [%rd21];
	ld.global.f32 	%f37, [%rd9+24];
	fma.rn.f32 	%f38, %f36, %f37, %f35;
	add.s32 	%r78, %r120, 7;
	max.s32 	%r79, %r78, 0;
	min.s32 	%r80, %r79, %r5;
	add.s32 	%r81, %r80, %r12;
	mul.wide.s32 	%rd22, %r81, 4;
	add.s64 	%rd23, %rd2, %rd22;
	ld.global.f32 	%f39, [%rd23];
	ld.global.f32 	%f40, [%rd9+28];
	fma.rn.f32 	%f69, %f39, %f40, %f38;
	add.s32 	%r122, %r122, 8;
	add.s32 	%r121, %r121, 8;
	add.s32 	%r120, %r120, 8;
	add.s32 	%r119, %r119, 8;
	setp.ne.s32 	%p6, %r121, 0;
	@%p6 bra 	$L__BB0_5;
	add.s32 	%r124, %r122, -3;
$L__BB0_7:
	setp.eq.s32 	%p7, %r9, 0;
	@%p7 bra 	$L__BB0_15;
	add.s32 	%r82, %r9, -1;
	setp.lt.u32 	%p8, %r82, 3;
	@%p8 bra 	$L__BB0_10;
	add.s32 	%r83, %r124, %r1;
	max.s32 	%r84, %r83, 0;
	min.s32 	%r85, %r84, %r5;
	add.s32 	%r86, %r85, %r12;
	mul.wide.s32 	%rd24, %r86, 4;
	add.s64 	%rd25, %rd2, %rd24;
	ld.global.f32 	%f42, [%rd25];
	add.s32 	%r87, %r14, %r124;
	mul.wide.s32 	%rd26, %r87, 4;
	add.s64 	%rd27, %rd1, %rd26;
	ld.global.f32 	%f43, [%rd27];
	fma.rn.f32 	%f44, %f42, %f43, %f69;
	add.s32 	%r88, %r83, 1;
	max.s32 	%r89, %r88, 0;
	min.s32 	%r90, %r89, %r5;
	add.s32 	%r91, %r90, %r12;
	mul.wide.s32 	%rd28, %r91, 4;
	add.s64 	%rd29, %rd2, %rd28;
	ld.global.f32 	%f45, [%rd29];
	ld.global.f32 	%f46, [%rd27+4];
	fma.rn.f32 	%f47, %f45, %f46, %f44;
	add.s32 	%r92, %r83, 2;
	max.s32 	%r93, %r92, 0;
	min.s32 	%r94, %r93, %r5;
	add.s32 	%r95, %r94, %r12;
	mul.wide.s32 	%rd30, %r95, 4;
	add.s64 	%rd31, %rd2, %rd30;
	ld.global.f32 	%f48, [%rd31];
	ld.global.f32 	%f49, [%rd27+8];
	fma.rn.f32 	%f50, %f48, %f49, %f47;
	add.s32 	%r96, %r83, 3;
	max.s32 	%r97, %r96, 0;
	min.s32 	%r98, %r97, %r5;
	add.s32 	%r99, %r98, %r12;
	mul.wide.s32 	%rd32, %r99, 4;
	add.s64 	%rd33, %rd2, %rd32;
	ld.global.f32 	%f51, [%rd33];
	ld.global.f32 	%f52, [%rd27+12];
	fma.rn.f32 	%f69, %f51, %f52, %f50;
	add.s32 	%r124, %r124, 4;
$L__BB0_10:
	add.s32 	%r101, %r8, 1;
	and.b32  	%r100, %r101, 3;
	setp.eq.s32 	%p9, %r100, 0;
	@%p9 bra 	$L__BB0_15;
	setp.eq.s32 	%p10, %r100, 1;
	@%p10 bra 	$L__BB0_13;
	add.s32 	%r102, %r124, %r1;
	max.s32 	%r103, %r102, 0;
	min.s32 	%r104, %r103, %r5;
	add.s32 	%r105, %r104, %r12;
	mul.wide.s32 	%rd34, %r105, 4;
	add.s64 	%rd35, %rd2, %rd34;
	ld.global.f32 	%f54, [%rd35];
	add.s32 	%r106, %r14, %r124;
	mul.wide.s32 	%rd36, %r106, 4;
	add.s64 	%rd37, %rd1, %rd36;
	ld.global.f32 	%f55, [%rd37];
	fma.rn.f32 	%f56, %f54, %f55, %f69;
	add.s32 	%r107, %r102, 1;
	max.s32 	%r108, %r107, 0;
	min.s32 	%r109, %r108, %r5;
	add.s32 	%r110, %r109, %r12;
	mul.wide.s32 	%rd38, %r110, 4;
	add.s64 	%rd39, %rd2, %rd38;
	ld.global.f32 	%f57, [%rd39];
	ld.global.f32 	%f58, [%rd37+4];
	fma.rn.f32 	%f69, %f57, %f58, %f56;
	add.s32 	%r124, %r124, 2;
$L__BB0_13:
	and.b32  	%r111, %r8, 1;
	setp.eq.b32 	%p11, %r111, 1;
	@%p11 bra 	$L__BB0_15;
	add.s32 	%r112, %r124, %r1;
	max.s32 	%r113, %r112, 0;
	min.s32 	%r114, %r113, %r5;
	add.s32 	%r115, %r114, %r12;
	mul.wide.s32 	%rd40, %r115, 4;
	add.s64 	%rd41, %rd2, %rd40;
	ld.global.f32 	%f59, [%rd41];
	add.s32 	%r116, %r14, %r124;
	mul.wide.s32 	%rd42, %r116, 4;
	add.s64 	%rd43, %rd1, %rd42;
	ld.global.f32 	%f60, [%rd43];
	fma.rn.f32 	%f69, %f59, %f60, %f69;
$L__BB0_15:
	add.s32 	%r118, %r11, 1;
	setp.ne.s32 	%p12, %r11, %r7;
	@%p12 bra 	$L__BB0_3;
$L__BB0_16:
	mad.lo.s32 	%r117, %r32, %r42, %r1;
	cvta.to.global.u64 	%rd44, %rd3;
	mul.wide.s32 	%rd45, %r117, 4;
	add.s64 	%rd46, %rd44, %rd45;
	st.global.f32 	[%rd46], %f69;
$L__BB0_17:
	ret;

}
	// .globl	_Z19gaussianConvolutionPKfPfiiS0_i
.visible .entry _Z19gaussianConvolutionPKfPfiiS0_i(
	.param .u64 .ptr .align 1 _Z19gaussianConvolutionPKfPfiiS0_i_param_0,
	.param .u64 .ptr .align 1 _Z19gaussianConvolutionPKfPfiiS0_i_param_1,
	.param .u32 _Z19gaussianConvolutionPKfPfiiS0_i_param_2,
	.param .u32 _Z19gaussianConvolutionPKfPfiiS0_i_param_3,
	.param .u64 .ptr .align 1 _Z19gaussianConvolutionPKfPfiiS0_i_param_4,
	.param .u32 _Z19gaussianConvolutionPKfPfiiS0_i_param_5
)
{
	.reg .pred 	%p<45>;
	.reg .b32 	%r<196>;
	.reg .b32 	%f<71>;
	.reg .b64 	%rd<47>;

	ld.param.u64 	%rd7, [_Z19gaussianConvolutionPKfPfiiS0_i_param_0];
	ld.param.u64 	%rd6, [_Z19gaussianConvolutionPKfPfiiS0_i_param_1];
	ld.param.u32 	%r105, [_Z19gaussianConvolutionPKfPfiiS0_i_param_2];
	ld.param.u32 	%r108, [_Z19gaussianConvolutionPKfPfiiS0_i_param_3];
	ld.param.u64 	%rd8, [_Z19gaussianConvolutionPKfPfiiS0_i_param_4];
	ld.param.u32 	%r107, [_Z19gaussianConvolutionPKfPfiiS0_i_param_5];
	cvta.to.global.u64 	%rd1, %rd8;
	cvta.to.global.u64 	%rd2, %rd7;
	mov.u32 	%r109, %ctaid.x;
	mov.u32 	%r110, %ntid.x;
	mul.lo.s32 	%r1, %r109, %r110;
	mov.u32 	%r2, %tid.x;
	add.s32 	%r3, %r1, %r2;
	mov.u32 	%r111, %ctaid.y;
	mov.u32 	%r112, %ntid.y;
	mov.u32 	%r113, %tid.y;
	mad.lo.s32 	%r114, %r111, %r112, %r113;
	shr.u32 	%r115, %r107, 31;
	add.s32 	%r116, %r107, %r115;
	shr.s32 	%r5, %r116, 1;
	setp.ge.s32 	%p1, %r3, %r105;
	setp.ge.s32 	%p2, %r114, %r108;
	or.pred  	%p3, %p1, %p2;
	@%p3 bra 	$L__BB1_65;
	neg.s32 	%r6, %r5;
	setp.lt.s32 	%p4, %r107, -1;
	mov.f32 	%f69, 0f00000000;
	@%p4 bra 	$L__BB1_64;
	shl.b32 	%r7, %r108, 1;
	shl.b32 	%r8, %r105, 1;
	abs.s32 	%r9, %r5;
	add.s32 	%r10, %r5, %r9;
	add.s32 	%r117, %r10, 1;
	and.b32  	%r11, %r117, 7;
	add.s32 	%r12, %r11, -1;
	and.b32  	%r13, %r117, 3;
	and.b32  	%r14, %r10, 1;
	max.s32 	%r118, %r5, %r6;
	add.s32 	%r119, %r5, %r118;
	add.s32 	%r120, %r119, 1;
	and.b32  	%r121, %r120, -8;
	neg.s32 	%r15, %r121;
	sub.s32 	%r122, %r5, %r1;
	sub.s32 	%r123, %r122, %r2;
	add.s32 	%r16, %r123, -4;
	add.s32 	%r124, %r5, %r8;
	sub.s32 	%r125, %r124, %r1;
	sub.s32 	%r17, %r125, %r2;
	mov.f32 	%f69, 0f00000000;
	mov.u32 	%r170, %r6;
$L__BB1_3:
	mov.u32 	%r18, %r170;
	add.s32 	%r19, %r18, %r114;
	setp.gt.s32 	%p5, %r19, -1;
	@%p5 bra 	$L__BB1_5;
	not.b32 	%r171, %r19;
	bra.uni 	$L__BB1_6;
$L__BB1_5:
	setp.lt.s32 	%p6, %r19, %r108;
	not.b32 	%r126, %r19;
	add.s32 	%r127, %r7, %r126;
	selp.b32 	%r171, %r19, %r127, %p6;
$L__BB1_6:
	setp.lt.u32 	%p7, %r10, 7;
	mul.lo.s32 	%r23, %r171, %r105;
	add.s32 	%r128, %r18, %r5;
	mul.lo.s32 	%r172, %r128, %r107;
	add.s32 	%r25, %r172, %r5;
	mov.u32 	%r191, %r6;
	@%p7 bra 	$L__BB1_34;
	sub.s32 	%r177, 3, %r5;
	sub.s32 	%r173, %r3, %r5;
	mov.u32 	%r174, %r17;
	mov.u32 	%r175, %r16;
	mov.u32 	%r176, %r15;
$L__BB1_8:
	.pragma "nounroll";
	setp.gt.s32 	%p8, %r173, -1;
	@%p8 bra 	$L__BB1_10;
	add.s32 	%r178, %r175, 3;
	bra.uni 	$L__BB1_11;
$L__BB1_10:
	setp.lt.s32 	%p9, %r173, %r105;
	add.s32 	%r129, %r174, -1;
	selp.b32 	%r178, %r173, %r129, %p9;
$L__BB1_11:
	add.s32 	%r130, %r178, %r23;
	mul.wide.s32 	%rd9, %r130, 4;
	add.s64 	%rd10, %rd2, %rd9;
	ld.global.nc.f32 	%f29, [%rd10];
	mul.wide.s32 	%rd11, %r172, 4;
	add.s64 	%rd3, %rd1, %rd11;
	ld.global.nc.f32 	%f30, [%rd3];
	fma.rn.f32 	%f3, %f29, %f30, %f69;
	add.s32 	%r37, %r173, 1;
	setp.lt.s32 	%p10, %r37, 0;
	@%p10 bra 	$L__BB1_13;
	setp.lt.s32 	%p11, %r37, %r105;
	add.s32 	%r131, %r174, -2;
	selp.b32 	%r179, %r37, %r131, %p11;
	bra.uni 	$L__BB1_14;
$L__BB1_13:
	add.s32 	%r179, %r175, 2;
$L__BB1_14:
	add.s32 	%r132, %r179, %r23;
	mul.wide.s32 	%rd12, %r132, 4;
	add.s64 	%rd13, %rd2, %rd12;
	ld.global.nc.f32 	%f31, [%rd13];
	ld.global.nc.f32 	%f32, [%rd3+4];
	fma.rn.f32 	%f4, %f31, %f32, %f3;
	add.s32 	%r41, %r173, 2;
	setp.lt.s32 	%p12, %r41, 0;
	@%p12 bra 	$L__BB1_16;
	setp.lt.s32 	%p13, %r41, %r105;
	add.s32 	%r133, %r174, -3;
	selp.b32 	%r180, %r41, %r133, %p13;
	bra.uni 	$L__BB1_17;
$L__BB1_16:
	add.s32 	%r180, %r175, 1;
$L__BB1_17:
	add.s32 	%r134, %r180, %r23;
	mul.wide.s32 	%rd14, %r134, 4;
	add.s64 	%rd15, %rd2, %rd14;
	ld.global.nc.f32 	%f33, [%rd15];
	ld.global.nc.f32 	%f34, [%rd3+8];
	fma.rn.f32 	%f5, %f33, %f34, %f4;
	add.s32 	%r45, %r173, 3;
	setp.lt.s32 	%p14, %r45, 0;
	@%p14 bra 	$L__BB1_19;
	setp.lt.s32 	%p15, %r45, %r105;
	add.s32 	%r135, %r174, -4;
	selp.b32 	%r181, %r45, %r135, %p15;
	bra.uni 	$L__BB1_20;
$L__BB1_19:
	mov.u32 	%r181, %r175;
$L__BB1_20:
	add.s32 	%r136, %r181, %r23;
	mul.wide.s32 	%rd16, %r136, 4;
	add.s64 	%rd17, %rd2, %rd16;
	ld.global.nc.f32 	%f35, [%rd17];
	ld.global.nc.f32 	%f36, [%rd3+12];
	fma.rn.f32 	%f6, %f35, %f36, %f5;
	add.s32 	%r48, %r173, 4;
	setp.lt.s32 	%p16, %r48, 0;
	@%p16 bra 	$L__BB1_22;
	setp.lt.s32 	%p17, %r48, %r105;
	add.s32 	%r137, %r174, -5;
	selp.b32 	%r182, %r48, %r137, %p17;
	bra.uni 	$L__BB1_23;
$L__BB1_22:
	add.s32 	%r182, %r175, -1;
$L__BB1_23:
	add.s32 	%r138, %r182, %r23;
	mul.wide.s32 	%rd18, %r138, 4;
	add.s64 	%rd19, %rd2, %rd18;
	ld.global.nc.f32 	%f37, [%rd19];
	ld.global.nc.f32 	%f38, [%rd3+16];
	fma.rn.f32 	%f7, %f37, %f38, %f6;
	add.s32 	%r52, %r173, 5;
	setp.lt.s32 	%p18, %r52, 0;
	@%p18 bra 	$L__BB1_25;
	setp.lt.s32 	%p19, %r52, %r105;
	add.s32 	%r139, %r174, -6;
	selp.b32 	%r183, %r52, %r139, %p19;
	bra.uni 	$L__BB1_26;
$L__BB1_25:
	add.s32 	%r183, %r175, -2;
$L__BB1_26:
	add.s32 	%r140, %r183, %r23;
	mul.wide.s32 	%rd20, %r140, 4;
	add.s64 	%rd21, %rd2, %rd20;
	ld.global.nc.f32 	%f39, [%rd21];
	ld.global.nc.f32 	%f40, [%rd3+20];
	fma.rn.f32 	%f8, %f39, %f40, %f7;
	add.s32 	%r56, %r173, 6;
	setp.lt.s32 	%p20, %r56, 0;
	@%p20 bra 	$L__BB1_28;
	setp.lt.s32 	%p21, %r56, %r105;
	add.s32 	%r141, %r174, -7;
	selp.b32 	%r184, %r56, %r141, %p21;
	bra.uni 	$L__BB1_29;
$L__BB1_28:
	add.s32 	%r184, %r175, -3;
$L__BB1_29:
	add.s32 	%r142, %r184, %r23;
	mul.wide.s32 	%rd22, %r142, 4;
	add.s64 	%rd23, %rd2, %rd22;
	ld.global.nc.f32 	%f41, [%rd23];
	ld.global.nc.f32 	%f42, [%rd3+24];
	fma.rn.f32 	%f9, %f41, %f42, %f8;
	add.s32 	%r60, %r173, 7;
	setp.lt.s32 	%p22, %r60, 0;
	@%p22 bra 	$L__BB1_31;
	setp.lt.s32 	%p23, %r60, %r105;
	add.s32 	%r143, %r174, -8;
	selp.b32 	%r185, %r60, %r143, %p23;
	bra.uni 	$L__BB1_32;
$L__BB1_31:
	add.s32 	%r185, %r175, -4;
$L__BB1_32:
	add.s32 	%r144, %r185, %r23;
	mul.wide.s32 	%rd24, %r144, 4;
	add.s64 	%rd25, %rd2, %rd24;
	ld.global.nc.f32 	%f43, [%rd25];
	ld.global.nc.f32 	%f44, [%rd3+28];
	fma.rn.f32 	%f69, %f43, %f44, %f9;
	add.s32 	%r177, %r177, 8;
	add.s32 	%r176, %r176, 8;
	add.s32 	%r175, %r175, -8;
	add.s32 	%r174, %r174, -8;
	add.s32 	%r173, %r173, 8;
	add.s32 	%r172, %r172, 8;
	setp.ne.s32 	%p24, %r176, 0;
	@%p24 bra 	$L__BB1_8;
	add.s32 	%r191, %r177, -3;
$L__BB1_34:
	setp.eq.s32 	%p25, %r11, 0;
	@%p25 bra 	$L__BB1_63;
	setp.lt.u32 	%p26, %r12, 3;
	@%p26 bra 	$L__BB1_49;
	add.s32 	%r72, %r191, %r3;
	setp.lt.s32 	%p27, %r72, 0;
	@%p27 bra 	$L__BB1_38;
	setp.lt.s32 	%p28, %r72, %r105;
	not.b32 	%r145, %r72;
	add.s32 	%r146, %r8, %r145;
	selp.b32 	%r187, %r72, %r146, %p28;
	bra.uni 	$L__BB1_39;
$L__BB1_38:
	not.b32 	%r187, %r72;
$L__BB1_39:
	add.s32 	%r147, %r187, %r23;
	mul.wide.s32 	%rd26, %r147, 4;
	add.s64 	%rd27, %rd2, %rd26;
	ld.global.nc.f32 	%f46, [%rd27];
	add.s32 	%r148, %r25, %r191;
	mul.wide.s32 	%rd28, %r148, 4;
	add.s64 	%rd4, %rd1, %rd28;
	ld.global.nc.f32 	%f47, [%rd4];
	fma.rn.f32 	%f13, %f46, %f47, %f69;
	add.s32 	%r76, %r72, 1;
	setp.lt.s32 	%p29, %r76, 0;
	@%p29 bra 	$L__BB1_41;
	setp.lt.s32 	%p30, %r76, %r105;
	sub.s32 	%r149, %r8, %r72;
	add.s32 	%r150, %r149, -2;
	selp.b32 	%r188, %r76, %r150, %p30;
	bra.uni 	$L__BB1_42;
$L__BB1_41:
	sub.s32 	%r188, -2, %r72;
$L__BB1_42:
	add.s32 	%r151, %r188, %r23;
	mul.wide.s32 	%rd29, %r151, 4;
	add.s64 	%rd30, %rd2, %rd29;
	ld.global.nc.f32 	%f48, [%rd30];
	ld.global.nc.f32 	%f49, [%rd4+4];
	fma.rn.f32 	%f14, %f48, %f49, %f13;
	add.s32 	%r80, %r72, 2;
	setp.lt.s32 	%p31, %r80, 0;
	@%p31 bra 	$L__BB1_44;
	setp.lt.s32 	%p32, %r80, %r105;
	sub.s32 	%r152, %r8, %r72;
	add.s32 	%r153, %r152, -3;
	selp.b32 	%r189, %r80, %r153, %p32;
	bra.uni 	$L__BB1_45;
$L__BB1_44:
	sub.s32 	%r189, -3, %r72;
$L__BB1_45:
	add.s32 	%r154, %r189, %r23;
	mul.wide.s32 	%rd31, %r154, 4;
	add.s64 	%rd32, %rd2, %rd31;
	ld.global.nc.f32 	%f50, [%rd32];
	ld.global.nc.f32 	%f51, [%rd4+8];
	fma.rn.f32 	%f15, %f50, %f51, %f14;
	add.s32 	%r84, %r72, 3;
	setp.lt.s32 	%p33, %r84, 0;
	@%p33 bra 	$L__BB1_47;
	setp.lt.s32 	%p34, %r84, %r105;
	sub.s32 	%r155, %r8, %r72;
	add.s32 	%r156, %r155, -4;
	selp.b32 	%r190, %r84, %r156, %p34;
	bra.uni 	$L__BB1_48;
$L__BB1_47:
	sub.s32 	%r190, -4, %r72;
$L__BB1_48:
	add.s32 	%r157, %r190, %r23;
	mul.wide.s32 	%rd33, %r157, 4;
	add.s64 	%rd34, %rd2, %rd33;
	ld.global.nc.f32 	%f52, [%rd34];
	ld.global.nc.f32 	%f53, [%rd4+12];
	fma.rn.f32 	%f69, %f52, %f53, %f15;
	add.s32 	%r191, %r191, 4;
$L__BB1_49:
	setp.eq.s32 	%p35, %r13, 0;
	@%p35 bra 	$L__BB1_63;
	setp.eq.s32 	%p36, %r13, 1;
	@%p36 bra 	$L__BB1_58;
	add.s32 	%r90, %r191, %r3;
	setp.lt.s32 	%p37, %r90, 0;
	@%p37 bra 	$L__BB1_53;
	setp.lt.s32 	%p38, %r90, %r105;
	not.b32 	%r158, %r90;
	add.s32 	%r159, %r8, %r158;
	selp.b32 	%r192, %r90, %r159, %p38;
	bra.uni 	$L__BB1_54;
$L__BB1_53:
	not.b32 	%r192, %r90;
$L__BB1_54:
	add.s32 	%r160, %r192, %r23;
	mul.wide.s32 	%rd35, %r160, 4;
	add.s64 	%rd36, %rd2, %rd35;
	ld.global.nc.f32 	%f55, [%rd36];
	add.s32 	%r161, %r25, %r191;
	mul.wide.s32 	%rd37, %r161, 4;
	add.s64 	%rd5, %rd1, %rd37;
	ld.global.nc.f32 	%f56, [%rd5];
	fma.rn.f32 	%f19, %f55, %f56, %f69;
	add.s32 	%r94, %r90, 1;
	setp.lt.s32 	%p39, %r94, 0;
	@%p39 bra 	$L__BB1_56;
	setp.lt.s32 	%p40, %r94, %r105;
	sub.s32 	%r162, %r8, %r90;
	add.s32 	%r163, %r162, -2;
	selp.b32 	%r193, %r94, %r163, %p40;
	bra.uni 	$L__BB1_57;
$L__BB1_56:
	sub.s32 	%r193, -2, %r90;
$L__BB1_57:
	add.s32 	%r164, %r193, %r23;
	mul.wide.s32 	%rd38, %r164, 4;
	add.s64 	%rd39, %rd2, %rd38;
	ld.global.nc.f32 	%f57, [%rd39];
	ld.global.nc.f32 	%f58, [%rd5+4];
	fma.rn.f32 	%f69, %f57, %f58, %f19;
	add.s32 	%r191, %r191, 2;
$L__BB1_58:
	setp.ne.s32 	%p41, %r14, 0;
	@%p41 bra 	$L__BB1_63;
	add.s32 	%r100, %r191, %r3;
	setp.lt.s32 	%p42, %r100, 0;
	@%p42 bra 	$L__BB1_61;
	setp.lt.s32 	%p43, %r100, %r105;
	not.b32 	%r165, %r100;
	add.s32 	%r166, %r8, %r165;
	selp.b32 	%r195, %r100, %r166, %p43;
	bra.uni 	$L__BB1_62;
$L__BB1_61:
	not.b32 	%r195, %r100;
$L__BB1_62:
	add.s32 	%r167, %r195, %r23;
	mul.wide.s32 	%rd40, %r167, 4;
	add.s64 	%rd41, %rd2, %rd40;
	ld.global.nc.f32 	%f59, [%rd41];
	add.s32 	%r168, %r25, %r191;
	mul.wide.s32 	%rd42, %r168, 4;
	add.s64 	%rd43, %rd1, %rd42;
	ld.global.nc.f32 	%f60, [%rd43];
	fma.rn.f32 	%f69, %f59, %f60, %f69;
$L__BB1_63:
	add.s32 	%r170, %r18, 1;
	setp.ne.s32 	%p44, %r18, %r9;
	@%p44 bra 	$L__BB1_3;
$L__BB1_64:
	mad.lo.s32 	%r169, %r105, %r114, %r3;
	cvta.to.global.u64 	%rd44, %rd6;
	mul.wide.s32 	%rd45, %r169, 4;
	add.s64 	%rd46, %rd44, %rd45;
	st.global.f32 	[%rd46], %f69;
$L__BB1_65:
	ret;

}


// ===== COMPILED SASS (sm_100) =====

	.target	sm_100

	.elftype	@"ET_EXEC"


//--------------------- .note.nv.tkinfo           --------------------------
	.section	.note.nv.tkinfo,"",@"SHT_NOTE"
	.sectionflags	@"SHF_NOTE_NV_TKINFO"
	.tkinfo
        /*0018*/ 	.word	0x00000002
        /*0030*/ 	.string	""
        /*0030*/ 	.string	"ptxas"
        /*0030*/ 	.string	"Cuda compilation tools, release 13.0, V13.0.88"
        /*0030*/ 	.string	"Build cuda_13.0.r13.0/compiler.36424714_0"
        /*0030*/ 	.string	"-arch sm_100 -m 64 "



//--------------------- .note.nv.cuinfo           --------------------------
	.section	.note.nv.cuinfo,"",@"SHT_NOTE"
	.sectionflags	@"SHF_NOTE_NV_CUINFO"
        /*0018*/ 	.short	0x0002
        /*001a*/ 	.short	0x0064
        /*001c*/ 	.short	0x0082
	.zero		2


//--------------------- .nv.info                  --------------------------
	.section	.nv.info,"",@"SHT_CUDA_INFO"
	.align	4


	//----- nvinfo : EIATTR_REGCOUNT
	.align		4
        /*0000*/ 	.byte	0x04, 0x2f
        /*0002*/ 	.short	(.L_1 - .L_0)
	.align		4
.L_0:
        /*0004*/ 	.word	index@(_Z20conv2d_global_kernelPKfPfiiS0_i)
        /*0008*/ 	.word	0x00000020


	//----- nvinfo : EIATTR_FRAME_SIZE
	.align		4
.L_1:
        /*000c*/ 	.byte	0x04, 0x11
        /*000e*/ 	.short	(.L_3 - .L_2)
	.align		4
.L_2:
        /*0010*/ 	.word	index@(_Z20conv2d_global_kernelPKfPfiiS0_i)
        /*0014*/ 	.word	0x00000000


	//----- nvinfo : EIATTR_REGCOUNT
	.align		4
.L_3:
        /*0018*/ 	.byte	0x04, 0x2f
        /*001a*/ 	.short	(.L_5 - .L_4)
	.align		4
.L_4:
        /*001c*/ 	.word	index@(_Z19gaussianConvolutionPKfPfiiS0_i)
        /*0020*/ 	.word	0x00000022


	//----- nvinfo : EIATTR_FRAME_SIZE
	.align		4
.L_5:
        /*0024*/ 	.byte	0x04, 0x11
        /*0026*/ 	.short	(.L_7 - .L_6)
	.align		4
.L_6:
        /*0028*/ 	.word	index@(_Z19gaussianConvolutionPKfPfiiS0_i)
        /*002c*/ 	.word	0x00000000


	//----- nvinfo : EIATTR_MIN_STACK_SIZE
	.align		4
.L_7:
        /*0030*/ 	.byte	0x04, 0x12
        /*0032*/ 	.short	(.L_9 - .L_8)
	.align		4
.L_8:
        /*0034*/ 	.word	index@(_Z19gaussianConvolutionPKfPfiiS0_i)
        /*0038*/ 	.word	0x00000000


	//----- nvinfo : EIATTR_MIN_STACK_SIZE
	.align		4
.L_9:
        /*003c*/ 	.byte	0x04, 0x12
        /*003e*/ 	.short	(.L_11 - .L_10)
	.align		4
.L_10:
        /*0040*/ 	.word	index@(_Z20conv2d_global_kernelPKfPfiiS0_i)
        /*0044*/ 	.word	0x00000000
.L_11:


//--------------------- .nv.compat                --------------------------
	.section	.nv.compat,"",@"SHT_CUDA_COMPAT_INFO"
	.align	4
        /*0000*/ 	.byte	0x02, 0x09, 0x00, 0x00, 0x02, 0x02, 0x01, 0x00, 0x02, 0x05, 0x05, 0x00, 0x03, 0x07, 0x01, 0x01
        /*0010*/ 	.byte	0x02, 0x03, 0x00, 0x00, 0x02, 0x06, 0x01, 0x00, 0x04, 0x0b, 0x08, 0x00, 0x09, 0x00, 0x00, 0x00
        /*0020*/ 	.byte	0x00, 0x00, 0x00, 0x00


//--------------------- .nv.info._Z19gaussianConvolutionPKfPfiiS0_i --------------------------
	.section	.nv.info._Z19gaussianConvolutionPKfPfiiS0_i,"",@"SHT_CUDA_INFO"
	.sectionflags	@""
	.align	4


	//----- nvinfo : EIATTR_CUDA_API_VERSION
	.align		4
        /*0000*/ 	.byte	0x04, 0x37
        /*0002*/ 	.short	(.L_13 - .L_12)
.L_12:
        /*0004*/ 	.word	0x00000082


	//----- nvinfo : EIATTR_KPARAM_INFO
	.align		4
.L_13:
        /*0008*/ 	.byte	0x04, 0x17
        /*000a*/ 	.short	(.L_15 - .L_14)
.L_14:
        /*000c*/ 	.word	0x00000000
        /*0010*/ 	.short	0x0005
        /*0012*/ 	.short	0x0020
        /*0014*/ 	.byte	0x00, 0xf0, 0x11, 0x00


	//----- nvinfo : EIATTR_KPARAM_INFO
	.align		4
.L_15:
        /*0018*/ 	.byte	0x04, 0x17
        /*001a*/ 	.short	(.L_17 - .L_16)
.L_16:
        /*001c*/ 	.word	0x00000000
        /*0020*/ 	.short	0x0004
        /*0022*/ 	.short	0x0018
        /*0024*/ 	.byte	0x00, 0xf5, 0x21, 0x00


	//----- nvinfo : EIATTR_KPARAM_INFO
	.align		4
.L_17:
        /*0028*/ 	.byte	0x04, 0x17
        /*002a*/ 	.short	(.L_19 - .L_18)
.L_18:
        /*002c*/ 	.word	0x00000000
        /*0030*/ 	.short	0x0003
        /*0032*/ 	.short	0x0014
        /*0034*/ 	.byte	0x00, 0xf0, 0x11, 0x00


	//----- nvinfo : EIATTR_KPARAM_INFO
	.align		4
.L_19:
        /*0038*/ 	.byte	0x04, 0x17
        /*003a*/ 	.short	(.L_21 - .L_20)
.L_20:
        /*003c*/ 	.word	0x00000000
        /*0040*/ 	.short	0x0002
        /*0042*/ 	.short	0x0010
        /*0044*/ 	.byte	0x00, 0xf0, 0x11, 0x00


	//----- nvinfo : EIATTR_KPARAM_INFO
	.align		4
.L_21:
        /*0048*/ 	.byte	0x04, 0x17
        /*004a*/ 	.short	(.L_23 - .L_22)
.L_22:
        /*004c*/ 	.word	0x00000000
        /*0050*/ 	.short	0x0001
        /*0052*/ 	.short	0x0008
        /*0054*/ 	.byte	0x00, 0xf5, 0x21, 0x00


	//----- nvinfo : EIATTR_KPARAM_INFO
	.align		4
.L_23:
        /*0058*/ 	.byte	0x04, 0x17
        /*005a*/ 	.short	(.L_25 - .L_24)
.L_24:
        /*005c*/ 	.word	0x00000000
        /*0060*/ 	.short	0x0000
        /*0062*/ 	.short	0x0000
        /*0064*/ 	.byte	0x00, 0xf5, 0x21, 0x00


	//----- nvinfo : EIATTR_SPARSE_MMA_MASK
	.align		4
.L_25:
        /*0068*/ 	.byte	0x03, 0x50
        /*006a*/ 	.short	0x0000


	//----- nvinfo : EIATTR_MAXREG_COUNT
	.align		4
        /*006c*/ 	.byte	0x03, 0x1b
        /*006e*/ 	.short	0x00ff


	//----- nvinfo : EIATTR_MERCURY_ISA_VERSION
	.align		4
        /*0070*/ 	.byte	0x03, 0x5f
        /*0072*/ 	.short	0x0101


	//----- nvinfo : EIATTR_VRC_CTA_INIT_COUNT
	.align		4
        /*0074*/ 	.byte	0x02, 0x4a
	.zero		1
	.zero		1


	//----- nvinfo : EIATTR_EXIT_INSTR_OFFSETS
	.align		4
        /*0078*/ 	.byte	0x04, 0x1c
        /*007a*/ 	.short	(.L_27 - .L_26)


	//   ....[0]....
.L_26:
        /*007c*/ 	.word	0x000000d0


	//   ....[1]....
        /*0080*/ 	.word	0x00001270


	//----- nvinfo : EIATTR_CBANK_PARAM_SIZE
	.align		4
.L_27:
        /*0084*/ 	.byte	0x03, 0x19
        /*0086*/ 	.short	0x0024


	//----- nvinfo : EIATTR_PARAM_CBANK
	.align		4
        /*0088*/ 	.byte	0x04, 0x0a
        /*008a*/ 	.short	(.L_29 - .L_28)
	.align		4
.L_28:
        /*008c*/ 	.word	index@(.nv.constant0._Z19gaussianConvolutionPKfPfiiS0_i)
        /*0090*/ 	.short	0x0380
        /*0092*/ 	.short	0x0024


	//----- nvinfo : EIATTR_SW_WAR
	.align		4
.L_29:
        /*0094*/ 	.byte	0x04, 0x36
        /*0096*/ 	.short	(.L_31 - .L_30)
.L_30:
        /*0098*/ 	.word	0x00000008
.L_31:


//--------------------- .nv.info._Z20conv2d_global_kernelPKfPfiiS0_i --------------------------
	.section	.nv.info._Z20conv2d_global_kernelPKfPfiiS0_i,"",@"SHT_CUDA_INFO"
	.sectionflags	@""
	.align	4


	//----- nvinfo : EIATTR_CUDA_API_VERSION
	.align		4
        /*0000*/ 	.byte	0x04, 0x37
        /*0002*/ 	.short	(.L_33 - .L_32)
.L_32:
        /*0004*/ 	.word	0x00000082


	//----- nvinfo : EIATTR_KPARAM_INFO
	.align		4
.L_33:
        /*0008*/ 	.byte	0x04, 0x17
        /*000a*/ 	.short	(.L_35 - .L_34)
.L_34:
        /*000c*/ 	.word	0x00000000
        /*0010*/ 	.short	0x0005
        /*0012*/ 	.short	0x0020
        /*0014*/ 	.byte	0x00, 0xf0, 0x11, 0x00


	//----- nvinfo : EIATTR_KPARAM_INFO
	.align		4
.L_35:
        /*0018*/ 	.byte	0x04, 0x17
        /*001a*/ 	.short	(.L_37 - .L_36)
.L_36:
        /*001c*/ 	.word	0x00000000
        /*0020*/ 	.short	0x0004
        /*0022*/ 	.short	0x0018
        /*0024*/ 	.byte	0x00, 0xf5, 0x21, 0x00


	//----- nvinfo : EIATTR_KPARAM_INFO
	.align		4
.L_37:
        /*0028*/ 	.byte	0x04, 0x17
        /*002a*/ 	.short	(.L_39 - .L_38)
.L_38:
        /*002c*/ 	.word	0x00000000
        /*0030*/ 	.short	0x0003
        /*0032*/ 	.short	0x0014
        /*0034*/ 	.byte	0x00, 0xf0, 0x11, 0x00


	//----- nvinfo : EIATTR_KPARAM_INFO
	.align		4
.L_39:
        /*0038*/ 	.byte	0x04, 0x17
        /*003a*/ 	.short	(.L_41 - .L_40)
.L_40:
        /*003c*/ 	.word	0x00000000
        /*0040*/ 	.short	0x0002
        /*0042*/ 	.short	0x0010
        /*0044*/ 	.byte	0x00, 0xf0, 0x11, 0x00


	//----- nvinfo : EIATTR_KPARAM_INFO
	.align		4
.L_41:
        /*0048*/ 	.byte	0x04, 0x17
        /*004a*/ 	.short	(.L_43 - .L_42)
.L_42:
        /*004c*/ 	.word	0x00000000
        /*0050*/ 	.short	0x0001
        /*0052*/ 	.short	0x0008
        /*0054*/ 	.byte	0x00, 0xf5, 0x21, 0x00


	//----- nvinfo : EIATTR_KPARAM_INFO
	.align		4
.L_43:
        /*0058*/ 	.byte	0x04, 0x17
        /*005a*/ 	.short	(.L_45 - .L_44)
.L_44:
        /*005c*/ 	.word	0x00000000
        /*0060*/ 	.short	0x0000
        /*0062*/ 	.short	0x0000
        /*0064*/ 	.byte	0x00, 0xf5, 0x21, 0x00


	//----- nvinfo : EIATTR_SPARSE_MMA_MASK
	.align		4
.L_45:
        /*0068*/ 	.byte	0x03, 0x50
        /*006a*/ 	.short	0x0000


	//----- nvinfo : EIATTR_MAXREG_COUNT
	.align		4
        /*006c*/ 	.byte	0x03, 0x1b
        /*006e*/ 	.short	0x00ff


	//----- nvinfo : EIATTR_MERCURY_ISA_VERSION
	.align		4
        /*0070*/ 	.byte	0x03, 0x5f
        /*0072*/ 	.short	0x0101


	//----- nvinfo : EIATTR_VRC_CTA_INIT_COUNT
	.align		4
        /*0074*/ 	.byte	0x02, 0x4a
	.zero		1
	.zero		1


	//----- nvinfo : EIATTR_EXIT_INSTR_OFFSETS
	.align		4
        /*0078*/ 	.byte	0x04, 0x1c
        /*007a*/ 	.short	(.L_47 - .L_46)


	//   ....[0]....
.L_46:
        /*007c*/ 	.word	0x000000c0


	//   ....[1]....
        /*0080*/ 	.word	0x00000c80


	//----- nvinfo : EIATTR_CBANK_PARAM_SIZE
	.align		4
.L_47:
        /*0084*/ 	.byte	0x03, 0x19
        /*0086*/ 	.short	0x0024


	//----- nvinfo : EIATTR_PARAM_CBANK
	.align		4
        /*0088*/ 	.byte	0x04, 0x0a
        /*008a*/ 	.short	(.L_49 - .L_48)
	.align		4
.L_48:
        /*008c*/ 	.word	index@(.nv.constant0._Z20conv2d_global_kernelPKfPfiiS0_i)
        /*0090*/ 	.short	0x0380
        /*0092*/ 	.short	0x0024


	//----- nvinfo : EIATTR_SW_WAR
	.align		4
.L_49:
        /*0094*/ 	.byte	0x04, 0x36
        /*0096*/ 	.short	(.L_51 - .L_50)
.L_50:
        /*0098*/ 	.word	0x00000008
.L_51:


//--------------------- .nv.callgraph             --------------------------
	.section	.nv.callgraph,"",@"SHT_CUDA_CALLGRAPH"
	.align	4
	.sectionentsize	8
	.align		4
        /*0000*/ 	.word	0x00000000
	.align		4
        /*0004*/ 	.word	0xffffffff
	.align		4
        /*0008*/ 	.word	0x00000000
	.align		4
        /*000c*/ 	.word	0xfffffffe
	.align		4
        /*0010*/ 	.word	0x00000000
	.align		4
        /*0014*/ 	.word	0xfffffffd
	.align		4
        /*0018*/ 	.word	0x00000000
	.align		4
        /*001c*/ 	.word	0xfffffffc


//--------------------- .text._Z19gaussianConvolutionPKfPfiiS0_i --------------------------
	.section	.text._Z19gaussianConvolutionPKfPfiiS0_i,"ax",@progbits
	.align	128
        .global         _Z19gaussianConvolutionPKfPfiiS0_i
        .type           _Z19gaussianConvolutionPKfPfiiS0_i,@function
        .size           _Z19gaussianConvolutionPKfPfiiS0_i,(.L_x_16 - _Z19gaussianConvolutionPKfPfiiS0_i)
        .other          _Z19gaussianConvolutionPKfPfiiS0_i,@"STO_CUDA_ENTRY STV_DEFAULT"
_Z19gaussianConvolutionPKfPfiiS0_i:
.text._Z19gaussianConvolutionPKfPfiiS0_i:
[----:B------:R-:W-:Y:S01]  /*0000*/  LDC R1, c[0x0][0x37c] ;  /* 0x0000df00ff017b82 */ /* 0x000fe20000000800 */
[----:B------:R-:W0:Y:S07]  /*0010*/  S2R R3, SR_TID.Y ;  /* 0x0000000000037919 */ /* 0x000e2e0000002200 */
[----:B------:R-:W1:Y:S01]  /*0020*/  S2UR UR4, SR_CTAID.X ;  /* 0x00000000000479c3 */ /* 0x000e620000002500 */
[----:B------:R-:W1:Y:S01]  /*0030*/  LDCU UR5, c[0x0][0x360] ;  /* 0x00006c00ff0577ac */ /* 0x000e620008000800 */
[----:B------:R-:W2:Y:S06]  /*0040*/  S2R R13, SR_TID.X ;  /* 0x00000000000d7919 */ /* 0x000eac0000002100 */
[----:B------:R-:W0:Y:S08]  /*0050*/  S2UR UR6, SR_CTAID.Y ;  /* 0x00000000000679c3 */ /* 0x000e300000002600 */
[----:B------:R-:W0:Y:S08]  /*0060*/  LDC R0, c[0x0][0x364] ;  /* 0x0000d900ff007b82 */ /* 0x000e300000000800 */
[----:B------:R-:W3:Y:S01]  /*0070*/  LDC.64 R8, c[0x0][0x390] ;  /* 0x0000e400ff087b82 */ /* 0x000ee20000000a00 */
[----:B-1----:R-:W-:-:S06]  /*0080*/  UIMAD UR4, UR4, UR5, URZ ;  /* 0x00000005040472a4 */ /* 0x002fcc000f8e02ff */
[----:B--2---:R-:W-:Y:S02]  /*0090*/  VIADD R2, R13, UR4 ;  /* 0x000000040d027c36 */ /* 0x004fe40008000000 */
[----:B0-----:R-:W-:-:S05]  /*00a0*/  IMAD R0, R0, UR6, R3 ;  /* 0x0000000600007c24 */ /* 0x001fca000f8e0203 */
[----:B---3--:R-:W-:-:S04]  /*00b0*/  ISETP.GE.AND P0, PT, R0, R9, PT ;  /* 0x000000090000720c */ /* 0x008fc80003f06270 */
[----:B------:R-:W-:-:S13]  /*00c0*/  ISETP.GE.OR P0, PT, R2, R8, P0 ;  /* 0x000000080200720c */ /* 0x000fda0000706670 */
[----:B------:R-:W-:Y:S05]  /*00d0*/  @P0 EXIT ;  /* 0x000000000000094d */ /* 0x000fea0003800000 */
[----:B------:R-:W0:Y:S01]  /*00e0*/  LDC R4, c[0x0][0x3a0] ;  /* 0x0000e800ff047b82 */ /* 0x000e220000000800 */
[----:B------:R-:W1:Y:S01]  /*00f0*/  LDCU.64 UR6, c[0x0][0x358] ;  /* 0x00006b00ff0677ac */ /* 0x000e620008000a00 */
[----:B------:R-:W-:Y:S01]  /*0100*/  IMAD.MOV.U32 R27, RZ, RZ, RZ ;  /* 0x000000ffff1b7224 */ /* 0x000fe200078e00ff */
[C---:B0-----:R-:W-:Y:S02]  /*0110*/  ISETP.GE.AND P0, PT, R4.reuse, -0x1, PT ;  /* 0xffffffff0400780c */ /* 0x041fe40003f06270 */
[----:B------:R-:W-:-:S11]  /*0120*/  LEA.HI R4, R4, R4, RZ, 0x1 ;  /* 0x0000000404047211 */ /* 0x000fd600078f08ff */
[----:B-1----:R-:W-:Y:S05]  /*0130*/  @!P0 BRA `(.L_x_0) ;  /* 0x0000001000388947 */ /* 0x002fea0003800000 */
[----:B------:R-:W-:Y:S01]  /*0140*/  SHF.R.S32.HI R4, RZ, 0x1, R4 ;  /* 0x00000001ff047819 */ /* 0x000fe20000011404 */
[----:B------:R-:W-:-:S03]  /*0150*/  HFMA2 R27, -RZ, RZ, 0, 0 ;  /* 0x00000000ff1b7431 */ /* 0x000fc600000001ff */
[----:B------:R-:W-:Y:S01]  /*0160*/  IABS R5, R4 ;  /* 0x0000000400057213 */ /* 0x000fe20000000000 */
[--C-:B------:R-:W-:Y:S01]  /*0170*/  IMAD.MOV R6, RZ, RZ, -R4.reuse ;  /* 0x000000ffff067224 */ /* 0x100fe200078e0a04 */
[----:B------:R-:W-:Y:S01]  /*0180*/  IADD3 R9, PT, PT, R4, -UR4, -R13 ;  /* 0x8000000404097c10 */ /* 0x000fe2000fffe80d */
[----:B------:R-:W-:Y:S02]  /*0190*/  IMAD R8, R8, 0x2, R4 ;  /* 0x0000000208087824 */ /* 0x000fe400078e0204 */
[C---:B------:R-:W-:Y:S01]  /*01a0*/  IMAD.IADD R5, R4.reuse, 0x1, R5 ;  /* 0x0000000104057824 */ /* 0x040fe200078e0205 */
[----:B------:R-:W-:Y:S01]  /*01b0*/  VIMNMX R3, PT, PT, R4, R6, !PT ;  /* 0x0000000604037248 */ /* 0x000fe20007fe0100 */
[----:B------:R-:W-:Y:S01]  /*01c0*/  VIADD R9, R9, 0xfffffffc ;  /* 0xfffffffc09097836 */ /* 0x000fe20000000000 */
[----:B------:R-:W-:Y:S02]  /*01d0*/  IADD3 R8, PT, PT, R8, -UR4, -R13 ;  /* 0x8000000408087c10 */ /* 0x000fe4000fffe80d */
[----:B------:R-:W-:-:S02]  /*01e0*/  IADD3 R11, PT, PT, R5, 0x1, RZ ;  /* 0x00000001050b7810 */ /* 0x000fc40007ffe0ff */
[----:B------:R-:W-:Y:S02]  /*01f0*/  IADD3 R3, PT, PT, R4, 0x1, R3 ;  /* 0x0000000104037810 */ /* 0x000fe40007ffe003 */
[----:B------:R-:W-:Y:S02]  /*0200*/  LOP3.LUT R7, R11, 0x7, RZ, 0xc0, !PT ;  /* 0x000000070b077812 */ /* 0x000fe400078ec0ff */
[----:B------:R-:W-:Y:S02]  /*0210*/  LOP3.LUT R3, R3, 0xfffffff8, RZ, 0xc0, !PT ;  /* 0xfffffff803037812 */ /* 0x000fe400078ec0ff */
[----:B------:R-:W-:Y:S01]  /*0220*/  LOP3.LUT R11, R11, 0x3, RZ, 0xc0, !PT ;  /* 0x000000030b0b7812 */ /* 0x000fe200078ec0ff */
[----:B------:R-:W-:Y:S02]  /*0230*/  VIADD R24, R7, 0xffffffff ;  /* 0xffffffff07187836 */ /* 0x000fe40000000000 */
[----:B------:R-:W-:-:S03]  /*0240*/  IMAD.MOV R18, RZ, RZ, -R3 ;  /* 0x000000ffff127224 */ /* 0x000fc600078e0a03 */
[----:B------:R-:W-:-:S04]  /*0250*/  ISETP.GE.U32.AND P0, PT, R24, 0x3, PT ;  /* 0x000000031800780c */ /* 0x000fc80003f06070 */
[----:B------:R-:W-:Y:S01]  /*0260*/  P2R R10, PR, RZ, 0x1 ;  /* 0x00000001ff0a7803 */ /* 0x000fe20000000000 */
[----:B------:R-:W-:-:S08]  /*0270*/  IMAD.MOV.U32 R10, RZ, RZ, R6 ;  /* 0x000000ffff0a7224 */ /* 0x000fd000078e0006 */
.L_x_6:
[----:B------:R-:W-:Y:S01]  /*0280*/  IADD3 R3, PT, PT, R0, R10, RZ ;  /* 0x0000000a00037210 */ /* 0x000fe20007ffe0ff */
[----:B------:R-:W0:Y:S01]  /*0290*/  LDCU UR5, c[0x0][0x3a0] ;  /* 0x00007400ff0577ac */ /* 0x000e220008000800 */
[----:B------:R-:W-:Y:S01]  /*02a0*/  PLOP3.LUT P2, PT, PT, PT, PT, 0x8, 0x80 ;  /* 0x000000000080781c */ /* 0x000fe20003f4e170 */
[----:B------:R-:W-:Y:S01]  /*02b0*/  IMAD.IADD R12, R4, 0x1, R10 ;  /* 0x00000001040c7824 */ /* 0x000fe200078e020a */
[----:B------:R-:W-:Y:S01]  /*02c0*/  ISETP.GT.AND P0, PT, R3, -0x1, PT ;  /* 0xffffffff0300780c */ /* 0x000fe20003f04270 */
[----:B------:R-:W-:-:S12]  /*02d0*/  IMAD.MOV.U32 R25, RZ, RZ, R6 ;  /* 0x000000ffff197224 */ /* 0x000fd800078e0006 */
[----:B------:R-:W1:Y:S01]  /*02e0*/  @P0 LDC R14, c[0x0][0x394] ;  /* 0x0000e500ff0e0b82 */ /* 0x000e620000000800 */
[-C--:B------:R-:W-:Y:S02]  /*02f0*/  @P0 LOP3.LUT R13, RZ, R3.reuse, RZ, 0x33, !PT ;  /* 0x00000003ff0d0212 */ /* 0x080fe400078e33ff */
[----:B------:R-:W-:Y:S02]  /*0300*/  @!P0 LOP3.LUT R19, RZ, R3, RZ, 0x33, !PT ;  /* 0x00000003ff138212 */ /* 0x000fe400078e33ff */
[----:B-1----:R-:W-:-:S04]  /*0310*/  @P0 ISETP.GE.AND P1, PT, R3, R14, PT ;  /* 0x0000000e0300020c */ /* 0x002fc80003f26270 */
[----:B------:R-:W-:Y:S02]  /*0320*/  @P0 PLOP3.LUT P2, PT, P1, PT, PT, 0x80, 0x8 ;  /* 0x000000000008081c */ /* 0x000fe40000f4f070 */
[----:B------:R-:W-:-:S11]  /*0330*/  ISETP.GE.U32.AND P1, PT, R5, 0x7, PT ;  /* 0x000000070500780c */ /* 0x000fd60003f26070 */
[----:B------:R-:W-:Y:S02]  /*0340*/  @P2 IMAD R3, R14, 0x2, R13 ;  /* 0x000000020e032824 */ /* 0x000fe400078e020d */
[----:B0-----:R-:W-:Y:S02]  /*0350*/  IMAD R13, R12, UR5, RZ ;  /* 0x000000050c0d7c24 */ /* 0x001fe4000f8e02ff */
[----:B------:R-:W-:-:S03]  /*0360*/  @P0 IMAD.MOV.U32 R19, RZ, RZ, R3 ;  /* 0x000000ffff130224 */ /* 0x000fc600078e0003 */
[----:B------:R-:W-:Y:S01]  /*0370*/  IADD3 R20, PT, PT, R4, R13, RZ ;  /* 0x0000000d04147210 */ /* 0x000fe20007ffe0ff */
[----:B------:R-:W-:Y:S06]  /*0380*/  @!P1 BRA `(.L_x_1) ;  /* 0x0000000400c49947 */ /* 0x000fec0003800000 */
[----:B------:R-:W-:Y:S01]  /*0390*/  IMAD.MOV.U32 R3, RZ, RZ, R13 ;  /* 0x000000ffff037224 */ /* 0x000fe200078e000d */
[----:B------:R-:W-:Y:S01]  /*03a0*/  IADD3 R25, PT, PT, -R4, 0x3, RZ ;  /* 0x0000000304197810 */ /* 0x000fe20007ffe1ff */
[----:B------:R-:W-:Y:S01]  /*03b0*/  IMAD.IADD R21, R2, 0x1, -R4 ;  /* 0x0000000102157824 */ /* 0x000fe200078e0a04 */
[----:B------:R-:W-:Y:S01]  /*03c0*/  MOV R23, R9 ;  /* 0x0000000900177202 */ /* 0x000fe20000000f00 */
[----:B------:R-:W-:Y:S01]  /*03d0*/  IMAD.MOV.U32 R22, RZ, RZ, R8 ;  /* 0x000000ffff167224 */ /* 0x000fe200078e0008 */
[----:B------:R-:W0:Y:S01]  /*03e0*/  LDCU UR5, c[0x0][0x390] ;  /* 0x00007200ff0577ac */ /* 0x000e220008000800 */
[----:B------:R-:W-:-:S07]  /*03f0*/  IMAD.MOV.U32 R26, RZ, RZ, R18 ;  /* 0x000000ffff1a7224 */ /* 0x000fce00078e0012 */
.L_x_2:
[C---:B------:R-:W-:Y:S01]  /*0400*/  ISETP.GT.AND P0, PT, R21.reuse, -0x1, PT ;  /* 0xffffffff1500780c */ /* 0x040fe20003f04270 */
[----:B------:R-:W1:Y:S08]  /*0410*/  LDC.64 R12, c[0x0][0x380] ;  /* 0x0000e000ff0c7b82 */ /* 0x000e700000000a00 */
[----:B------:R-:W2:Y:S04]  /*0420*/  LDC.64 R14, c[0x0][0x398] ;  /* 0x0000e600ff0e7b82 */ /* 0x000ea80000000a00 */
[----:B------:R-:W-:Y:S01]  /*0430*/  @P0 VIADD R28, R22, 0xffffffff ;  /* 0xffffffff161c0836 */ /* 0x000fe20000000000 */
[----:B0-----:R-:W-:Y:S01]  /*0440*/  @P0 ISETP.GE.AND P1, PT, R21, UR5, PT ;  /* 0x0000000515000c0c */ /* 0x001fe2000bf26270 */
[----:B------:R-:W-:-:S03]  /*0450*/  @!P0 VIADD R16, R23, 0x3 ;  /* 0x0000000317108836 */ /* 0x000fc60000000000 */
[----:B------:R-:W-:-:S05]  /*0460*/  @P0 SEL R16, R21, R28, !P1 ;  /* 0x0000001c15100207 */ /* 0x000fca0004800000 */
[----:B------:R-:W-:-:S04]  /*0470*/  IMAD R17, R19, UR5, R16 ;  /* 0x0000000513117c24 */ /* 0x000fc8000f8e0210 */
[----:B-1----:R-:W-:-:S04]  /*0480*/  IMAD.WIDE R16, R17, 0x4, R12 ;  /* 0x0000000411107825 */ /* 0x002fc800078e020c */
[----:B--2---:R-:W-:Y:S02]  /*0490*/  IMAD.WIDE R14, R3, 0x4, R14 ;  /* 0x00000004030e7825 */ /* 0x004fe400078e020e */
[----:B------:R0:W2:Y:S04]  /*04a0*/  LDG.E.CONSTANT R16, desc[UR6][R16.64] ;  /* 0x0000000610107981 */ /* 0x0000a8000c1e9900 */
[----:B------:R-:W2:Y:S01]  /*04b0*/  LDG.E.CONSTANT R28, desc[UR6][R14.64] ;  /* 0x000000060e1c7981 */ /* 0x000ea2000c1e9900 */
[----:B------:R-:W-:Y:S02]  /*04c0*/  IADD3 R29, PT, PT, R21, 0x1, RZ ;  /* 0x00000001151d7810 */ /* 0x000fe40007ffe0ff */
[----:B------:R-:W-:Y:S02]  /*04d0*/  PLOP3.LUT P2, PT, PT, PT, PT, 0x8, 0x80 ;  /* 0x000000000080781c */ /* 0x000fe40003f4e170 */
[----:B------:R-:W-:-:S13]  /*04e0*/  ISETP.GE.AND P0, PT, R29, RZ, PT ;  /* 0x000000ff1d00720c */ /* 0x000fda0003f06270 */
[----:B------:R-:W-:-:S04]  /*04f0*/  @P0 ISETP.GE.AND P1, PT, R29, UR5, PT ;  /* 0x000000051d000c0c */ /* 0x000fc8000bf26270 */
[----:B------:R-:W-:-:S13]  /*0500*/  @P0 PLOP3.LUT P2, PT, P1, PT, PT, 0x80, 0x8 ;  /* 0x000000000008081c */ /* 0x000fda0000f4f070 */
[----:B------:R-:W-:Y:S02]  /*0510*/  @P2 VIADD R29, R22, 0xfffffffe ;  /* 0xfffffffe161d2836 */ /* 0x000fe40000000000 */
[----:B------:R-:W-:-:S04]  /*0520*/  @!P0 VIADD R29, R23, 0x2 ;  /* 0x00000002171d8836 */ /* 0x000fc80000000000 */
[----:B0-----:R-:W-:Y:S02]  /*0530*/  IMAD R17, R19, UR5, R29 ;  /* 0x0000000513117c24 */ /* 0x001fe4000f8e021d */
[----:B--2---:R-:W-:Y:S02]  /*0540*/  FFMA R27, R16, R28, R27 ;  /* 0x0000001c101b7223 */ /* 0x004fe4000000001b */
[----:B------:R-:W-:Y:S01]  /*0550*/  IMAD.WIDE R16, R17, 0x4, R12 ;  /* 0x0000000411107825 */ /* 0x000fe200078e020c */
[----:B------:R-:W2:Y:S05]  /*0560*/  LDG.E.CONSTANT R28, desc[UR6][R14.64+0x4] ;  /* 0x000004060e1c7981 */ /* 0x000eaa000c1e9900 */
[----:B------:R-:W2:Y:S01]  /*0570*/  LDG.E.CONSTANT R16, desc[UR6][R16.64] ;  /* 0x0000000610107981 */ /* 0x000ea2000c1e9900 */
[----:B------:R-:W-:Y:S01]  /*0580*/  PLOP3.LUT P2, PT, PT, PT, PT, 0x8, 0x80 ;  /* 0x000000000080781c */ /* 0x000fe20003f4e170 */
[----:B--2---:R-:W-:Y:S01]  /*0590*/  FFMA R27, R16, R28, R27 ;  /* 0x0000001c101b7223 */ /* 0x004fe2000000001b */
[----:B------:R-:W-:-:S05]  /*05a0*/  VIADD R28, R21, 0x2 ;  /* 0x00000002151c7836 */ /* 0x000fca0000000000 */
[----:B------:R-:W-:-:S13]  /*05b0*/  ISETP.GE.AND P0, PT, R28, RZ, PT ;  /* 0x000000ff1c00720c */ /* 0x000fda0003f06270 */
[----:B------:R-:W-:-:S04]  /*05c0*/  @P0 ISETP.GE.AND P1, PT, R28, UR5, PT ;  /* 0x000000051c000c0c */ /* 0x000fc8000bf26270 */
[----:B------:R-:W-:-:S13]  /*05d0*/  @P0 PLOP3.LUT P2, PT, P1, PT, PT, 0x80, 0x8 ;  /* 0x000000000008081c */ /* 0x000fda0000f4f070 */
[----:B------:R-:W-:Y:S01]  /*05e0*/  @P2 IADD3 R28, PT, PT, R22, -0x3, RZ ;  /* 0xfffffffd161c2810 */ /* 0x000fe20007ffe0ff */
[----:B------:R-:W-:-:S04]  /*05f0*/  @!P0 VIADD R28, R23, 0x1 ;  /* 0x00000001171c8836 */ /* 0x000fc80000000000 */
[----:B------:R-:W-:Y:S02]  /*0600*/  IMAD R17, R19, UR5, R28 ;  /* 0x0000000513117c24 */ /* 0x000fe4000f8e021c */
[----:B------:R-:W2:Y:S02]  /*0610*/  LDG.E.CONSTANT R28, desc[UR6][R14.64+0x8] ;  /* 0x000008060e1c7981 */ /* 0x000ea4000c1e9900 */
[----:B------:R-:W-:-:S06]  /*0620*/  IMAD.WIDE R16, R17, 0x4, R12 ;  /* 0x0000000411107825 */ /* 0x000fcc00078e020c */
[----:B------:R-:W2:Y:S01]  /*0630*/  LDG.E.CONSTANT R16, desc[UR6][R16.64] ;  /* 0x0000000610107981 */ /* 0x000ea2000c1e9900 */
[----:B------:R-:W-:Y:S01]  /*0640*/  PLOP3.LUT P2, PT, PT, PT, PT, 0x8, 0x80 ;  /* 0x000000000080781c */ /* 0x000fe20003f4e170 */
[----:B--2---:R-:W-:Y:S01]  /*0650*/  FFMA R27, R16, R28, R27 ;  /* 0x0000001c101b7223 */ /* 0x004fe2000000001b */
[----:B------:R-:W-:-:S05]  /*0660*/  VIADD R28, R21, 0x3 ;  /* 0x00000003151c7836 */ /* 0x000fca0000000000 */
[----:B------:R-:W-:-:S13]  /*0670*/  ISETP.GE.AND P0, PT, R28, RZ, PT ;  /* 0x000000ff1c00720c */ /* 0x000fda0003f06270 */
[----:B------:R-:W-:-:S04]  /*0680*/  @P0 ISETP.GE.AND P1, PT, R28, UR5, PT ;  /* 0x000000051c000c0c */ /* 0x000fc8000bf26270 */
[----:B------:R-:W-:-:S13]  /*0690*/  @P0 PLOP3.LUT P2, PT, P1, PT, PT, 0x80, 0x8 ;  /* 0x000000000008081c */ /* 0x000fda0000f4f070 */
[----:B------:R-:W-:Y:S01]  /*06a0*/  @P2 VIADD R28, R22, 0xfffffffc ;  /* 0xfffffffc161c2836 */ /* 0x000fe20000000000 */
[----:B------:R-:W-:-:S05]  /*06b0*/  @!P0 MOV R28, R23 ;  /* 0x00000017001c8202 */ /* 0x000fca0000000f00 */
        /* <DEDUP_REMOVED lines=10> */
[----:B------:R-:W-:Y:S02]  /*0760*/  @P2 VIADD R28, R22, 0xfffffffb ;  /* 0xfffffffb161c2836 */ /* 0x000fe40000000000 */
[----:B------:R-:W-:-:S04]  /*0770*/  @!P0 VIADD R28, R23, 0xffffffff ;  /* 0xffffffff171c8836 */ /* 0x000fc80000000000 */
[----:B------:R-:W-:Y:S02]  /*0780*/  IMAD R17, R19, UR5, R28 ;  /* 0x0000000513117c24 */ /* 0x000fe4000f8e021c */
[----:B------:R-:W2:Y:S02]  /*0790*/  LDG.E.CONSTANT R28, desc[UR6][R14.64+0x10] ;  /* 0x000010060e1c7981 */ /* 0x000ea4000c1e9900 */
[----:B------:R-:W-:-:S06]  /*07a0*/  IMAD.WIDE R16, R17, 0x4, R12 ;  /* 0x0000000411107825 */ /* 0x000fcc00078e020c */
[----:B------:R-:W2:Y:S01]  /*07b0*/  LDG.E.CONSTANT R16, desc[UR6][R16.64] ;  /* 0x0000000610107981 */ /* 0x000ea2000c1e9900 */
[----:B------:R-:W-:Y:S01]  /*07c0*/  PLOP3.LUT P2, PT, PT, PT, PT, 0x8, 0x80 ;  /* 0x000000000080781c */ /* 0x000fe20003f4e170 */
[----:B--2---:R-:W-:Y:S01]  /*07d0*/  FFMA R27, R16, R28, R27 ;  /* 0x0000001c101b7223 */ /* 0x004fe2000000001b */
[----:B------:R-:W-:-:S04]  /*07e0*/  IADD3 R28, PT, PT, R21, 0x5, RZ ;  /* 0x00000005151c7810 */ /* 0x000fc80007ffe0ff */
        /* <DEDUP_REMOVED lines=21> */
[----:B------:R-:W-:-:S03]  /*0940*/  PLOP3.LUT P2, PT, PT, PT, PT, 0x8, 0x80 ;  /* 0x000000000080781c */ /* 0x000fc60003f4e170 */
[----:B------:R-:W3:Y:S01]  /*0950*/  LDG.E.CONSTANT R14, desc[UR6][R14.64+0x1c] ;  /* 0x00001c060e0e7981 */ /* 0x000ee2000c1e9900 */
[----:B--2---:R-:W-:Y:S01]  /*0960*/  FFMA R27, R16, R28, R27 ;  /* 0x0000001c101b7223 */ /* 0x004fe2000000001b */
[----:B------:R-:W-:-:S05]  /*0970*/  VIADD R28, R21, 0x7 ;  /* 0x00000007151c7836 */ /* 0x000fca0000000000 */
[----:B------:R-:W-:-:S13]  /*0980*/  ISETP.GE.AND P0, PT, R28, RZ, PT ;  /* 0x000000ff1c00720c */ /* 0x000fda0003f06270 */
[----:B------:R-:W-:-:S04]  /*0990*/  @P0 ISETP.GE.AND P1, PT, R28, UR5, PT ;  /* 0x000000051c000c0c */ /* 0x000fc8000bf26270 */
[----:B------:R-:W-:-:S13]  /*09a0*/  @P0 PLOP3.LUT P2, PT, P1, PT, PT, 0x80, 0x8 ;  /* 0x000000000008081c */ /* 0x000fda0000f4f070 */
[----:B------:R-:W-:Y:S01]  /*09b0*/  @P2 VIADD R28, R22, 0xfffffff8 ;  /* 0xfffffff8161c2836 */ /* 0x000fe20000000000 */
[----:B------:R-:W-:-:S05]  /*09c0*/  @!P0 IADD3 R28, PT, PT, R23, -0x4, RZ ;  /* 0xfffffffc171c8810 */ /* 0x000fca0007ffe0ff */
[----:B------:R-:W-:-:S04]  /*09d0*/  IMAD R17, R19, UR5, R28 ;  /* 0x0000000513117c24 */ /* 0x000fc8000f8e021c */
[----:B------:R-:W-:-:S06]  /*09e0*/  IMAD.WIDE R12, R17, 0x4, R12 ;  /* 0x00000004110c7825 */ /* 0x000fcc00078e020c */
[----:B------:R-:W3:Y:S01]  /*09f0*/  LDG.E.CONSTANT R12, desc[UR6][R12.64] ;  /* 0x000000060c0c7981 */ /* 0x000ee2000c1e9900 */
[----:B------:R-:W-:-:S05]  /*0a00*/  VIADD R26, R26, 0x8 ;  /* 0x000000081a1a7836 */ /* 0x000fca0000000000 */
[----:B------:R-:W-:Y:S01]  /*0a10*/  ISETP.NE.AND P0, PT, R26, RZ, PT ;  /* 0x000000ff1a00720c */ /* 0x000fe20003f05270 */
[----:B------:R-:W-:Y:S01]  /*0a20*/  VIADD R25, R25, 0x8 ;  /* 0x0000000819197836 */ /* 0x000fe20000000000 */
[----:B------:R-:W-:Y:S01]  /*0a30*/  IADD3 R21, PT, PT, R21, 0x8, RZ ;  /* 0x0000000815157810 */ /* 0x000fe20007ffe0ff */
[----:B------:R-:W-:Y:S02]  /*0a40*/  VIADD R3, R3, 0x8 ;  /* 0x0000000803037836 */ /* 0x000fe40000000000 */
[----:B------:R-:W-:Y:S02]  /*0a50*/  VIADD R22, R22, 0xfffffff8 ;  /* 0xfffffff816167836 */ /* 0x000fe40000000000 */
[----:B------:R-:W-:Y:S02]  /*0a60*/  VIADD R23, R23, 0xfffffff8 ;  /* 0xfffffff817177836 */ /* 0x000fe40000000000 */
[----:B---3--:R-:W-:-:S04]  /*0a70*/  FFMA R27, R12, R14, R27 ;  /* 0x0000000e0c1b7223 */ /* 0x008fc8000000001b */
[----:B------:R-:W-:Y:S05]  /*0a80*/  @P0 BRA `(.L_x_2) ;  /* 0xfffffff8005c0947 */ /* 0x000fea000383ffff */
[----:B------:R-:W-:-:S07]  /*0a90*/  VIADD R25, R25, 0xfffffffd ;  /* 0xfffffffd19197836 */ /* 0x000fce0000000000 */
.L_x_1:
[----:B------:R-:W-:-:S13]  /*0aa0*/  ISETP.NE.AND P0, PT, R7, RZ, PT ;  /* 0x000000ff0700720c */ /* 0x000fda0003f05270 */
[----:B------:R-:W-:Y:S05]  /*0ab0*/  @!P0 BRA `(.L_x_3) ;  /* 0x0000000400c88947 */ /* 0x000fea0003800000 */
[----:B------:R-:W-:Y:S02]  /*0ac0*/  ISETP.GE.U32.AND P1, PT, R24, 0x3, PT ;  /* 0x000000031800780c */ /* 0x000fe40003f26070 */
[----:B------:R-:W-:-:S11]  /*0ad0*/  ISETP.NE.AND P0, PT, R11, RZ, PT ;  /* 0x000000ff0b00720c */ /* 0x000fd60003f05270 */
[----:B------:R-:W-:Y:S05]  /*0ae0*/  @!P1 BRA `(.L_x_4) ;  /* 0x0000000000e49947 */ /* 0x000fea0003800000 */
[----:B------:R-:W0:Y:S01]  /*0af0*/  LDC R16, c[0x0][0x390] ;  /* 0x0000e400ff107b82 */ /* 0x000e220000000800 */
[----:B------:R-:W-:Y:S02]  /*0b00*/  IADD3 R3, PT, PT, R2, R25, RZ ;  /* 0x0000001902037210 */ /* 0x000fe40007ffe0ff */
[----:B------:R-:W-:Y:S02]  /*0b10*/  PLOP3.LUT P4, PT, PT, PT, PT, 0x8, 0x80 ;  /* 0x000000000080781c */ /* 0x000fe40003f8e170 */
[----:B------:R-:W-:Y:S01]  /*0b20*/  LOP3.LUT R21, RZ, R3, RZ, 0x33, !PT ;  /* 0x00000003ff157212 */ /* 0x000fe200078e33ff */
[C---:B------:R-:W-:Y:S02]  /*0b30*/  VIADD R17, R3.reuse, 0x1 ;  /* 0x0000000103117836 */ /* 0x040fe40000000000 */
[C---:B------:R-:W-:Y:S01]  /*0b40*/  VIADD R28, R3.reuse, 0x2 ;  /* 0x00000002031c7836 */ /* 0x040fe20000000000 */
[----:B------:R-:W1:Y:S01]  /*0b50*/  LDC.64 R14, c[0x0][0x398] ;  /* 0x0000e600ff0e7b82 */ /* 0x000e620000000a00 */
[----:B------:R-:W-:Y:S01]  /*0b60*/  VIADD R23, R3, 0x3 ;  /* 0x0000000303177836 */ /* 0x000fe20000000000 */
[----:B------:R-:W-:-:S02]  /*0b70*/  ISETP.GE.AND P1, PT, R17, RZ, PT ;  /* 0x000000ff1100720c */ /* 0x000fc40003f26270 */
[----:B------:R-:W-:-:S11]  /*0b80*/  ISETP.GE.AND P2, PT, R28, RZ, PT ;  /* 0x000000ff1c00720c */ /* 0x000fd60003f46270 */
[-C--:B0-----:R-:W-:Y:S02]  /*0b90*/  @P1 ISETP.GE.AND P3, PT, R17, R16.reuse, PT ;  /* 0x000000101100120c */ /* 0x081fe40003f66270 */
[----:B------:R-:W-:Y:S02]  /*0ba0*/  @P1 LEA R12, R16, -R3, 0x1 ;  /* 0x80000003100c1211 */ /* 0x000fe400078e08ff */
[----:B------:R-:W-:Y:S02]  /*0bb0*/  @P1 PLOP3.LUT P4, PT, P3, PT, PT, 0x80, 0x8 ;  /* 0x000000000008181c */ /* 0x000fe40001f8f070 */
[----:B------:R-:W-:Y:S02]  /*0bc0*/  @P2 ISETP.GE.AND P5, PT, R28, R16, PT ;  /* 0x000000101c00220c */ /* 0x000fe40003fa6270 */
[----:B------:R-:W-:-:S09]  /*0bd0*/  ISETP.GE.AND P3, PT, R23, RZ, PT ;  /* 0x000000ff1700720c */ /* 0x000fd20003f66270 */
[----:B------:R-:W-:Y:S01]  /*0be0*/  @P4 VIADD R17, R12, 0xfffffffe ;  /* 0xfffffffe0c114836 */ /* 0x000fe20000000000 */
[----:B------:R-:W-:Y:S01]  /*0bf0*/  PLOP3.LUT P4, PT, PT, PT, PT, 0x8, 0x80 ;  /* 0x000000000080781c */ /* 0x000fe20003f8e170 */
[----:B------:R-:W-:Y:S01]  /*0c00*/  @P2 IMAD R12, R16, 0x2, -R3 ;  /* 0x00000002100c2824 */ /* 0x000fe200078e0a03 */
[----:B------:R-:W-:Y:S02]  /*0c10*/  @P2 PLOP3.LUT P4, PT, P5, PT, PT, 0x80, 0x8 ;  /* 0x000000000008281c */ /* 0x000fe40002f8f070 */
[----:B------:R-:W-:Y:S02]  /*0c20*/  @P3 ISETP.GE.AND P5, PT, R23, R16, PT ;  /* 0x000000101700320c */ /* 0x000fe40003fa6270 */
[----:B------:R-:W-:-:S05]  /*0c30*/  @!P1 IADD3 R17, PT, PT, -R3, -0x2, RZ ;  /* 0xfffffffe03119810 */ /* 0x000fca0007ffe1ff */
[----:B------:R-:W-:-:S04]  /*0c40*/  IMAD R17, R19, R16, R17 ;  /* 0x0000001013117224 */ /* 0x000fc800078e0211 */
[----:B------:R-:W-:Y:S01]  /*0c50*/  @P4 VIADD R28, R12, 0xfffffffd ;  /* 0xfffffffd0c1c4836 */ /* 0x000fe20000000000 */
[----:B------:R-:W-:Y:S02]  /*0c60*/  PLOP3.LUT P4, PT, PT, PT, PT, 0x8, 0x80 ;  /* 0x000000000080781c */ /* 0x000fe40003f8e170 */
[----:B------:R-:W-:Y:S02]  /*0c70*/  @P3 PLOP3.LUT P4, PT, P5, PT, PT, 0x80, 0x8 ;  /* 0x000000000008381c */ /* 0x000fe40002f8f070 */
[C---:B------:R-:W-:Y:S02]  /*0c80*/  ISETP.GE.AND P5, PT, R3.reuse, RZ, PT ;  /* 0x000000ff0300720c */ /* 0x040fe40003fa6270 */
[----:B------:R-:W-:-:S05]  /*0c90*/  @!P2 IADD3 R28, PT, PT, -R3, -0x3, RZ ;  /* 0xfffffffd031ca810 */ /* 0x000fca0007ffe1ff */
[----:B------:R-:W-:-:S06]  /*0ca0*/  IMAD R28, R19, R16, R28 ;  /* 0x00000010131c7224 */ /* 0x000fcc00078e021c */
[----:B------:R-:W-:Y:S02]  /*0cb0*/  @P5 LEA R12, R16, R21, 0x1 ;  /* 0x00000015100c5211 */ /* 0x000fe400078e08ff */
[----:B------:R-:W-:-:S04]  /*0cc0*/  @P5 ISETP.GE.AND P6, PT, R3, R16, PT ;  /* 0x000000100300520c */ /* 0x000fc80003fc6270 */
[----:B------:R-:W-:Y:S01]  /*0cd0*/  @P5 SEL R31, R3, R12, !P6 ;  /* 0x0000000c031f5207 */ /* 0x000fe20007000000 */
[----:B------:R-:W-:Y:S01]  /*0ce0*/  @P3 IMAD R12, R16, 0x2, -R3 ;  /* 0x00000002100c3824 */ /* 0x000fe200078e0a03 */
[----:B------:R-:W-:-:S03]  /*0cf0*/  @!P5 MOV R31, R21 ;  /* 0x00000015001fd202 */ /* 0x000fc60000000f00 */
[----:B------:R-:W-:Y:S01]  /*0d00*/  @P4 VIADD R23, R12, 0xfffffffc ;  /* 0xfffffffc0c174836 */ /* 0x000fe20000000000 */
[----:B------:R-:W-:Y:S01]  /*0d10*/  @!P3 IADD3 R23, PT, PT, -R3, -0x4, RZ ;  /* 0xfffffffc0317b810 */ /* 0x000fe20007ffe1ff */
[----:B------:R-:W0:Y:S01]  /*0d20*/  LDC.64 R12, c[0x0][0x380] ;  /* 0x0000e000ff0c7b82 */ /* 0x000e220000000a00 */
[----:B------:R-:W-:Y:S02]  /*0d30*/  IMAD.IADD R3, R20, 0x1, R25 ;  /* 0x0000000114037824 */ /* 0x000fe400078e0219 */
[CC--:B------:R-:W-:Y:S02]  /*0d40*/  IMAD R31, R19.reuse, R16.reuse, R31 ;  /* 0x00000010131f7224 */ /* 0x0c0fe400078e021f */
[----:B------:R-:W-:Y:S02]  /*0d50*/  IMAD R23, R19, R16, R23 ;  /* 0x0000001013177224 */ /* 0x000fe400078e0217 */
[----:B-1----:R-:W-:-:S05]  /*0d60*/  IMAD.WIDE R14, R3, 0x4, R14 ;  /* 0x00000004030e7825 */ /* 0x002fca00078e020e */
[----:B------:R-:W2:Y:S04]  /*0d70*/  LDG.E.CONSTANT R21, desc[UR6][R14.64+0x4] ;  /* 0x000004060e157981 */ /* 0x000ea8000c1e9900 */
[----:B------:R-:W3:Y:S04]  /*0d80*/  LDG.E.CONSTANT R22, desc[UR6][R14.64+0x8] ;  /* 0x000008060e167981 */ /* 0x000ee8000c1e9900 */
[----:B------:R-:W4:Y:S01]  /*0d90*/  LDG.E.CONSTANT R26, desc[UR6][R14.64+0xc] ;  /* 0x00000c060e1a7981 */ /* 0x000f22000c1e9900 */
[----:B0-----:R-:W-:-:S04]  /*0da0*/  IMAD.WIDE R16, R17, 0x4, R12 ;  /* 0x0000000411107825 */ /* 0x001fc800078e020c */
[--C-:B------:R-:W-:Y:S02]  /*0db0*/  IMAD.WIDE R30, R31, 0x4, R12.reuse ;  /* 0x000000041f1e7825 */ /* 0x100fe400078e020c */
[----:B------:R-:W2:Y:S04]  /*0dc0*/  LDG.E.CONSTANT R16, desc[UR6][R16.64] ;  /* 0x0000000610107981 */ /* 0x000ea8000c1e9900 */
[----:B------:R-:W5:Y:S04]  /*0dd0*/  LDG.E.CONSTANT R3, desc[UR6][R30.64] ;  /* 0x000000061e037981 */ /* 0x000f68000c1e9900 */
[----:B------:R0:W5:Y:S02]  /*0de0*/  LDG.E.CONSTANT R17, desc[UR6][R14.64] ;  /* 0x000000060e117981 */ /* 0x000164000c1e9900 */
[----:B0-----:R-:W-:-:S04]  /*0df0*/  IMAD.WIDE R14, R28, 0x4, R12 ;  /* 0x000000041c0e7825 */ /* 0x001fc800078e020c */
[----:B------:R-:W-:Y:S02]  /*0e00*/  IMAD.WIDE R12, R23, 0x4, R12 ;  /* 0x00000004170c7825 */ /* 0x000fe400078e020c */
[----:B------:R-:W3:Y:S04]  /*0e10*/  LDG.E.CONSTANT R23, desc[UR6][R14.64] ;  /* 0x000000060e177981 */ /* 0x000ee8000c1e9900 */
[----:B------:R-:W4:Y:S01]  /*0e20*/  LDG.E.CONSTANT R13, desc[UR6][R12.64] ;  /* 0x000000060c0d7981 */ /* 0x000f22000c1e9900 */
[----:B------:R-:W-:Y:S02]  /*0e30*/  VIADD R25, R25, 0x4 ;  /* 0x0000000419197836 */ /* 0x000fe40000000000 */
[----:B-----5:R-:W-:-:S04]  /*0e40*/  FFMA R3, R3, R17, R27 ;  /* 0x0000001103037223 */ /* 0x020fc8000000001b */
[----:B--2---:R-:W-:-:S04]  /*0e50*/  FFMA R28, R16, R21, R3 ;  /* 0x00000015101c7223 */ /* 0x004fc80000000003 */
[----:B---3--:R-:W-:-:S04]  /*0e60*/  FFMA R22, R23, R22, R28 ;  /* 0x0000001617167223 */ /* 0x008fc8000000001c */
[----:B----4-:R-:W-:-:S07]  /*0e70*/  FFMA R27, R13, R26, R22 ;  /* 0x0000001a0d1b7223 */ /* 0x010fce0000000016 */
.L_x_4:
[----:B------:R-:W-:Y:S05]  /*0e80*/  @!P0 BRA `(.L_x_3) ;  /* 0x0000000000d48947 */ /* 0x000fea0003800000 */
[----:B------:R-:W-:Y:S02]  /*0e90*/  ISETP.NE.AND P1, PT, R11, 0x1, PT ;  /* 0x000000010b00780c */ /* 0x000fe40003f25270 */
[----:B------:R-:W-:-:S11]  /*0ea0*/  LOP3.LUT P0, RZ, R5, 0x1, RZ, 0xc0, !PT ;  /* 0x0000000105ff7812 */ /* 0x000fd6000780c0ff */
[----:B------:R-:W-:Y:S05]  /*0eb0*/  @!P1 BRA `(.L_x_5) ;  /* 0x0000000000809947 */ /* 0x000fea0003800000 */
[----:B------:R-:W0:Y:S01]  /*0ec0*/  LDC R22, c[0x0][0x390] ;  /* 0x0000e400ff167b82 */ /* 0x000e220000000800 */
[----:B------:R-:W-:Y:S02]  /*0ed0*/  IADD3 R21, PT, PT, R2, R25, RZ ;  /* 0x0000001902157210 */ /* 0x000fe40007ffe0ff */
[----:B------:R-:W-:Y:S02]  /*0ee0*/  PLOP3.LUT P4, PT, PT, PT, PT, 0x8, 0x80 ;  /* 0x000000000080781c */ /* 0x000fe40003f8e170 */
[C---:B------:R-:W-:Y:S01]  /*0ef0*/  ISETP.GE.AND P1, PT, R21.reuse, RZ, PT ;  /* 0x000000ff1500720c */ /* 0x040fe20003f26270 */
[----:B------:R-:W-:Y:S01]  /*0f00*/  VIADD R17, R21, 0x1 ;  /* 0x0000000115117836 */ /* 0x000fe20000000000 */
[----:B------:R-:W-:Y:S01]  /*0f10*/  LOP3.LUT R3, RZ, R21, RZ, 0x33, !PT ;  /* 0x00000015ff037212 */ /* 0x000fe200078e33ff */
[----:B------:R-:W1:Y:S03]  /*0f20*/  LDC.64 R14, c[0x0][0x380] ;  /* 0x0000e000ff0e7b82 */ /* 0x000e660000000a00 */
[----:B------:R-:W-:-:S05]  /*0f30*/  ISETP.GE.AND P3, PT, R17, RZ, PT ;  /* 0x000000ff1100720c */ /* 0x000fca0003f66270 */
[----:B------:R-:W2:Y:S08]  /*0f40*/  LDC.64 R12, c[0x0][0x398] ;  /* 0x0000e600ff0c7b82 */ /* 0x000eb00000000a00 */
[----:B0-----:R-:W-:Y:S01]  /*0f50*/  @P3 ISETP.GE.AND P2, PT, R17, R22, PT ;  /* 0x000000161100320c */ /* 0x001fe20003f46270 */
[C---:B------:R-:W-:Y:S01]  /*0f60*/  @P1 IMAD R16, R22.reuse, 0x2, R3 ;  /* 0x0000000216101824 */ /* 0x040fe200078e0203 */
[----:B------:R-:W-:-:S02]  /*0f70*/  @P3 LEA R23, R22, -R21, 0x1 ;  /* 0x8000001516173211 */ /* 0x000fc400078e08ff */
[----:B------:R-:W-:Y:S02]  /*0f80*/  @P3 PLOP3.LUT P4, PT, P2, PT, PT, 0x80, 0x8 ;  /* 0x000000000008381c */ /* 0x000fe4000178f070 */
[----:B------:R-:W-:-:S04]  /*0f90*/  @P1 ISETP.GE.AND P2, PT, R21, R22, PT ;  /* 0x000000161500120c */ /* 0x000fc80003f46270 */
[----:B------:R-:W-:Y:S01]  /*0fa0*/  @P1 SEL R16, R21, R16, !P2 ;  /* 0x0000001015101207 */ /* 0x000fe20005000000 */
[----:B------:R-:W-:-:S06]  /*0fb0*/  @!P1 IMAD.MOV.U32 R16, RZ, RZ, R3 ;  /* 0x000000ffff109224 */ /* 0x000fcc00078e0003 */
[----:B------:R-:W-:Y:S02]  /*0fc0*/  @P4 VIADD R17, R23, 0xfffffffe ;  /* 0xfffffffe17114836 */ /* 0x000fe40000000000 */
[----:B------:R-:W-:-:S03]  /*0fd0*/  IMAD.IADD R23, R20, 0x1, R25 ;  /* 0x0000000114177824 */ /* 0x000fc600078e0219 */
[----:B------:R-:W-:Y:S01]  /*0fe0*/  @P3 MOV R3, R17 ;  /* 0x0000001100033202 */ /* 0x000fe20000000f00 */
[----:B------:R-:W-:Y:S01]  /*0ff0*/  IMAD R17, R19, R22, R16 ;  /* 0x0000001613117224 */ /* 0x000fe200078e0210 */
[----:B------:R-:W-:Y:S01]  /*1000*/  @!P3 IADD3 R3, PT, PT, -R21, -0x2, RZ ;  /* 0xfffffffe1503b810 */ /* 0x000fe20007ffe1ff */
[----:B--2---:R-:W-:-:S04]  /*1010*/  IMAD.WIDE R12, R23, 0x4, R12 ;  /* 0x00000004170c7825 */ /* 0x004fc800078e020c */
[----:B-1----:R-:W-:-:S04]  /*1020*/  IMAD.WIDE R16, R17, 0x4, R14 ;  /* 0x0000000411107825 */ /* 0x002fc800078e020e */
[----:B------:R-:W-:Y:S02]  /*1030*/  IMAD R21, R19, R22, R3 ;  /* 0x0000001613157224 */ /* 0x000fe400078e0203 */
[----:B------:R-:W2:Y:S02]  /*1040*/  LDG.E.CONSTANT R3, desc[UR6][R12.64] ;  /* 0x000000060c037981 */ /* 0x000ea4000c1e9900 */
[----:B------:R-:W-:Y:S02]  /*1050*/  IMAD.WIDE R14, R21, 0x4, R14 ;  /* 0x00000004150e7825 */ /* 0x000fe400078e020e */
[----:B------:R-:W2:Y:S04]  /*1060*/  LDG.E.CONSTANT R16, desc[UR6][R16.64] ;  /* 0x0000000610107981 */ /* 0x000ea8000c1e9900 */
[----:B------:R-:W3:Y:S04]  /*1070*/  LDG.E.CONSTANT R21, desc[UR6][R12.64+0x4] ;  /* 0x000004060c157981 */ /* 0x000ee8000c1e9900 */
[----:B------:R-:W3:Y:S01]  /*1080*/  LDG.E.CONSTANT R14, desc[UR6][R14.64] ;  /* 0x000000060e0e7981 */ /* 0x000ee2000c1e9900 */
[----:B------:R-:W-:-:S02]  /*1090*/  VIADD R25, R25, 0x2 ;  /* 0x0000000219197836 */ /* 0x000fc40000000000 */
[----:B--2---:R-:W-:-:S04]  /*10a0*/  FFMA R3, R16, R3, R27 ;  /* 0x0000000310037223 */ /* 0x004fc8000000001b */
[----:B---3--:R-:W-:-:S07]  /*10b0*/  FFMA R27, R14, R21, R3 ;  /* 0x000000150e1b7223 */ /* 0x008fce0000000003 */
.L_x_5:
[----:B------:R-:W-:Y:S05]  /*10c0*/  @P0 BRA `(.L_x_3) ;  /* 0x0000000000440947 */ /* 0x000fea0003800000 */
[----:B------:R-:W0:Y:S01]  /*10d0*/  LDC R22, c[0x0][0x390] ;  /* 0x0000e400ff167b82 */ /* 0x000e220000000800 */
[----:B------:R-:W-:-:S04]  /*10e0*/  IADD3 R17, PT, PT, R2, R25, RZ ;  /* 0x0000001902117210 */ /* 0x000fc80007ffe0ff */
[C---:B------:R-:W-:Y:S02]  /*10f0*/  ISETP.GE.AND P0, PT, R17.reuse, RZ, PT ;  /* 0x000000ff1100720c */ /* 0x040fe40003f06270 */
[----:B------:R-:W-:Y:S01]  /*1100*/  LOP3.LUT R3, RZ, R17, RZ, 0x33, !PT ;  /* 0x00000011ff037212 */ /* 0x000fe200078e33ff */
[----:B------:R-:W1:Y:S08]  /*1110*/  LDC.64 R12, c[0x0][0x398] ;  /* 0x0000e600ff0c7b82 */ /* 0x000e700000000a00 */
[----:B------:R-:W2:Y:S02]  /*1120*/  LDC.64 R14, c[0x0][0x380] ;  /* 0x0000e000ff0e7b82 */ /* 0x000ea40000000a00 */
[----:B0-----:R-:W-:Y:S01]  /*1130*/  @P0 IMAD R16, R22, 0x2, R3 ;  /* 0x0000000216100824 */ /* 0x001fe200078e0203 */
[----:B------:R-:W-:-:S04]  /*1140*/  @P0 ISETP.GE.AND P1, PT, R17, R22, PT ;  /* 0x000000161100020c */ /* 0x000fc80003f26270 */
[----:B------:R-:W-:Y:S01]  /*1150*/  @P0 SEL R16, R17, R16, !P1 ;  /* 0x0000001011100207 */ /* 0x000fe20004800000 */
[----:B------:R-:W-:Y:S01]  /*1160*/  @!P0 IMAD.MOV.U32 R16, RZ, RZ, R3 ;  /* 0x000000ffff108224 */ /* 0x000fe200078e0003 */
[----:B------:R-:W-:-:S03]  /*1170*/  IADD3 R3, PT, PT, R20, R25, RZ ;  /* 0x0000001914037210 */ /* 0x000fc60007ffe0ff */
[----:B------:R-:W-:Y:S02]  /*1180*/  IMAD R19, R19, R22, R16 ;  /* 0x0000001613137224 */ /* 0x000fe400078e0210 */
[----:B-1----:R-:W-:-:S04]  /*1190*/  IMAD.WIDE R12, R3, 0x4, R12 ;  /* 0x00000004030c7825 */ /* 0x002fc800078e020c */
[----:B--2---:R-:W-:Y:S02]  /*11a0*/  IMAD.WIDE R14, R19, 0x4, R14 ;  /* 0x00000004130e7825 */ /* 0x004fe400078e020e */
[----:B------:R-:W2:Y:S04]  /*11b0*/  LDG.E.CONSTANT R12, desc[UR6][R12.64] ;  /* 0x000000060c0c7981 */ /* 0x000ea8000c1e9900 */
[----:B------:R-:W2:Y:S02]  /*11c0*/  LDG.E.CONSTANT R14, desc[UR6][R14.64] ;  /* 0x000000060e0e7981 */ /* 0x000ea4000c1e9900 */
[----:B--2---:R-:W-:-:S07]  /*11d0*/  FFMA R27, R14, R12, R27 ;  /* 0x0000000c0e1b7223 */ /* 0x004fce000000001b */
.L_x_3:
[----:B------:R-:W-:-:S04]  /*11e0*/  IABS R3, R4 ;  /* 0x0000000400037213 */ /* 0x000fc80000000000 */
[C---:B------:R-:W-:Y:S01]  /*11f0*/  ISETP.NE.AND P0, PT, R10.reuse, R3, PT ;  /* 0x000000030a00720c */ /* 0x040fe20003f05270 */
[----:B------:R-:W-:-:S12]  /*1200*/  VIADD R10, R10, 0x1 ;  /* 0x000000010a0a7836 */ /* 0x000fd80000000000 */
[----:B------:R-:W-:Y:S05]  /*1210*/  @P0 BRA `(.L_x_6) ;  /* 0xfffffff000180947 */ /* 0x000fea000383ffff */
.L_x_0:
[----:B------:R-:W0:Y:S01]  /*1220*/  LDC.64 R4, c[0x0][0x388] ;  /* 0x0000e200ff047b82 */ /* 0x000e220000000a00 */
[----:B------:R-:W1:Y:S02]  /*1230*/  LDCU UR5, c[0x0][0x390] ;  /* 0x00007200ff0577ac */ /* 0x000e640008000800 */
[----:B-1----:R-:W-:-:S04]  /*1240*/  IMAD R3, R0, UR5, R2 ;  /* 0x0000000500037c24 */ /* 0x002fc8000f8e0202 */
[----:B0-----:R-:W-:-:S05]  /*1250*/  IMAD.WIDE R2, R3, 0x4, R4 ;  /* 0x0000000403027825 */ /* 0x001fca00078e0204 */
[----:B------:R-:W-:Y:S01]  /*1260*/  STG.E desc[UR6][R2.64], R27 ;  /* 0x0000001b02007986 */ /* 0x000fe2000c101906 */
[----:B------:R-:W-:Y:S05]  /*1270*/  EXIT ;  /* 0x000000000000794d */ /* 0x000fea0003800000 */
.L_x_7:
[----:B------:R-:W-:-:S00]  /*1280*/  BRA `(.L_x_7) ;  /* 0xfffffffc00fc7947 */ /* 0x000fc0000383ffff */
[----:B------:R-:W-:-:S00]  /*1290*/  NOP ;  /* 0x0000000000007918 */ /* 0x000fc00000000000 */
        /* <DEDUP_REMOVED lines=14> */
.L_x_16:


//--------------------- .text._Z20conv2d_global_kernelPKfPfiiS0_i --------------------------
	.section	.text._Z20conv2d_global_kernelPKfPfiiS0_i,"ax",@progbits
	.align	128
        .global         _Z20conv2d_global_kernelPKfPfiiS0_i
        .type           _Z20conv2d_global_kernelPKfPfiiS0_i,@function
        .size           _Z20conv2d_global_kernelPKfPfiiS0_i,(.L_x_17 - _Z20conv2d_global_kernelPKfPfiiS0_i)
        .other          _Z20conv2d_global_kernelPKfPfiiS0_i,@"STO_CUDA_ENTRY STV_DEFAULT"
_Z20conv2d_global_kernelPKfPfiiS0_i:
.text._Z20conv2d_global_kernelPKfPfiiS0_i:
[----:B------:R-:W-:Y:S01]  /*0000*/  LDC R1, c[0x0][0x37c] ;  /* 0x0000df00ff017b82 */ /* 0x000fe20000000800 */
[----:B------:R-:W0:Y:S07]  /*0010*/  S2R R5, SR_TID.Y ;  /* 0x0000000000057919 */ /* 0x000e2e0000002200 */
[----:B------:R-:W1:Y:S01]  /*0020*/  LDC R3, c[0x0][0x360] ;  /* 0x0000d800ff037b82 */ /* 0x000e620000000800 */
[----:B------:R-:W2:Y:S01]  /*0030*/  LDCU.64 UR8, c[0x0][0x390] ;  /* 0x00007200ff0877ac */ /* 0x000ea20008000a00 */
[----:B------:R-:W1:Y:S06]  /*0040*/  S2R R2, SR_TID.X ;  /* 0x0000000000027919 */ /* 0x000e6c0000002100 */
[----:B------:R-:W0:Y:S08]  /*0050*/  S2UR UR5, SR_CTAID.Y ;  /* 0x00000000000579c3 */ /* 0x000e300000002600 */
[----:B------:R-:W0:Y:S08]  /*0060*/  LDC R0, c[0x0][0x364] ;  /* 0x0000d900ff007b82 */ /* 0x000e300000000800 */
[----:B------:R-:W1:Y:S01]  /*0070*/  S2UR UR4, SR_CTAID.X ;  /* 0x00000000000479c3 */ /* 0x000e620000002500 */
[----:B0-----:R-:W-:-:S05]  /*0080*/  IMAD R0, R0, UR5, R5 ;  /* 0x0000000500007c24 */ /* 0x001fca000f8e0205 */
[----:B--2---:R-:W-:Y:S01]  /*0090*/  ISETP.GE.AND P0, PT, R0, UR9, PT ;  /* 0x0000000900007c0c */ /* 0x004fe2000bf06270 */
[----:B-1----:R-:W-:-:S05]  /*00a0*/  IMAD R3, R3, UR4, R2 ;  /* 0x0000000403037c24 */ /* 0x002fca000f8e0202 */
[----:B------:R-:W-:-:S13]  /*00b0*/  ISETP.GE.OR P0, PT, R3, UR8, P0 ;  /* 0x0000000803007c0c */ /* 0x000fda0008706670 */
[----:B------:R-:W-:Y:S05]  /*00c0*/  @P0 EXIT ;  /* 0x000000000000094d */ /* 0x000fea0003800000 */
[----:B------:R-:W0:Y:S01]  /*00d0*/  LDC R4, c[0x0][0x3a0] ;  /* 0x0000e800ff047b82 */ /* 0x000e220000000800 */
[----:B------:R-:W1:Y:S01]  /*00e0*/  LDCU.64 UR6, c[0x0][0x358] ;  /* 0x00006b00ff0677ac */ /* 0x000e620008000a00 */
[----:B------:R-:W-:Y:S01]  /*00f0*/  HFMA2 R25, -RZ, RZ, 0, 0 ;  /* 0x00000000ff197431 */ /* 0x000fe200000001ff */
[C---:B0-----:R-:W-:Y:S02]  /*0100*/  ISETP.GE.AND P0, PT, R4.reuse, -0x1, PT ;  /* 0xffffffff0400780c */ /* 0x041fe40003f06270 */
[----:B------:R-:W-:-:S11]  /*0110*/  LEA.HI R4, R4, R4, RZ, 0x1 ;  /* 0x0000000404047211 */ /* 0x000fd600078f08ff */
[----:B-1----:R-:W-:Y:S05]  /*0120*/  @!P0 BRA `(.L_x_8) ;  /* 0x0000000800c08947 */ /* 0x002fea0003800000 */
[----:B------:R-:W-:Y:S01]  /*0130*/  SHF.R.S32.HI R4, RZ, 0x1, R4 ;  /* 0x00000001ff047819 */ /* 0x000fe20000011404 */
[----:B------:R-:W-:Y:S01]  /*0140*/  UIADD3 UR4, UPT, UPT, UR8, -0x1, URZ ;  /* 0xffffffff08047890 */ /* 0x000fe2000fffe0ff */
[----:B------:R-:W-:Y:S01]  /*0150*/  MOV R25, RZ ;  /* 0x000000ff00197202 */ /* 0x000fe20000000f00 */
[----:B------:R-:W-:Y:S01]  /*0160*/  UIADD3 UR5, UPT, UPT, UR9, -0x1, URZ ;  /* 0xffffffff09057890 */ /* 0x000fe2000fffe0ff */
[----:B------:R-:W-:Y:S01]  /*0170*/  IABS R5, R4 ;  /* 0x0000000400057213 */ /* 0x000fe20000000000 */
[----:B------:R-:W-:-:S04]  /*0180*/  IMAD.MOV R6, RZ, RZ, -R4 ;  /* 0x000000ffff067224 */ /* 0x000fc800078e0a04 */
[----:B------:R-:W-:Y:S02]  /*0190*/  IMAD.IADD R5, R4, 0x1, R5 ;  /* 0x0000000104057824 */ /* 0x000fe400078e0205 */
[----:B------:R-:W-:-:S03]  /*01a0*/  IMAD.MOV.U32 R7, RZ, RZ, R6 ;  /* 0x000000ffff077224 */ /* 0x000fc600078e0006 */
[----:B------:R-:W-:-:S04]  /*01b0*/  IADD3 R8, PT, PT, R5, 0x1, RZ ;  /* 0x0000000105087810 */ /* 0x000fc80007ffe0ff */
[C---:B------:R-:W-:Y:S02]  /*01c0*/  LOP3.LUT R9, R8.reuse, 0xfffffff8, RZ, 0xc0, !PT ;  /* 0xfffffff808097812 */ /* 0x040fe400078ec0ff */
[----:B------:R-:W-:Y:S02]  /*01d0*/  LOP3.LUT R8, R8, 0x7, RZ, 0xc0, !PT ;  /* 0x0000000708087812 */ /* 0x000fe400078ec0ff */
[----:B------:R-:W-:-:S07]  /*01e0*/  IADD3 R9, PT, PT, -R9, RZ, RZ ;  /* 0x000000ff09097210 */ /* 0x000fce0007ffe1ff */
.L_x_14:
[----:B------:R-:W0:Y:S01]  /*01f0*/  LDCU UR10, c[0x0][0x3a0] ;  /* 0x00007400ff0a77ac */ /* 0x000e220008000800 */
[----:B------:R-:W-:Y:S01]  /*0200*/  ISETP.GE.U32.AND P1, PT, R5, 0x7, PT ;  /* 0x000000070500780c */ /* 0x000fe20003f26070 */
[----:B------:R-:W-:Y:S01]  /*0210*/  IMAD.IADD R2, R4, 0x1, R7 ;  /* 0x0000000104027824 */ /* 0x000fe200078e0207 */
[C---:B------:R-:W-:Y:S02]  /*0220*/  VIADDMNMX R20, R7.reuse, R0, RZ, !PT ;  /* 0x0000000007147246 */ /* 0x040fe400078001ff */
[----:B------:R-:W-:Y:S02]  /*0230*/  IABS R10, R4 ;  /* 0x00000004000a7213 */ /* 0x000fe40000000000 */
[----:B------:R-:W-:Y:S02]  /*0240*/  VIMNMX R20, PT, PT, R20, UR5, PT ;  /* 0x0000000514147c48 */ /* 0x000fe4000bfe0100 */
[C---:B------:R-:W-:Y:S01]  /*0250*/  ISETP.NE.AND P0, PT, R7.reuse, R10, PT ;  /* 0x0000000a0700720c */ /* 0x040fe20003f05270 */
[----:B------:R-:W-:-:S02]  /*0260*/  VIADD R7, R7, 0x1 ;  /* 0x0000000107077836 */ /* 0x000fc40000000000 */
[----:B0-----:R-:W-:Y:S01]  /*0270*/  IMAD R24, R2, UR10, RZ ;  /* 0x0000000a02187c24 */ /* 0x001fe2000f8e02ff */
[----:B------:R-:W-:-:S04]  /*0280*/  MOV R2, R6 ;  /* 0x0000000600027202 */ /* 0x000fc80000000f00 */
[----:B------:R-:W-:Y:S01]  /*0290*/  IADD3 R21, PT, PT, R4, R24, RZ ;  /* 0x0000001804157210 */ /* 0x000fe20007ffe0ff */
[----:B------:R-:W-:Y:S06]  /*02a0*/  @!P1 BRA `(.L_x_9) ;  /* 0x0000000400189947 */ /* 0x000fec0003800000 */
[----:B------:R-:W-:Y:S01]  /*02b0*/  IADD3 R23, PT, PT, -R4, 0x3, RZ ;  /* 0x0000000304177810 */ /* 0x000fe20007ffe1ff */
[----:B------:R-:W-:Y:S01]  /*02c0*/  IMAD.IADD R2, R3, 0x1, -R4 ;  /* 0x0000000103027824 */ /* 0x000fe200078e0a04 */
[----:B------:R-:W-:Y:S01]  /*02d0*/  MOV R22, R9 ;  /* 0x0000000900167202 */ /* 0x000fe20000000f00 */
[----:B------:R-:W0:Y:S06]  /*02e0*/  LDCU UR10, c[0x0][0x390] ;  /* 0x00007200ff0a77ac */ /* 0x000e2c0008000800 */
.L_x_10:
[----:B------:R-:W1:Y:S01]  /*02f0*/  LDC.64 R18, c[0x0][0x380] ;  /* 0x0000e000ff127b82 */ /* 0x000e620000000a00 */
[----:B------:R-:W-:-:S04]  /*0300*/  VIMNMX R12, PT, PT, RZ, R2, !PT ;  /* 0x00000002ff0c7248 */ /* 0x000fc80007fe0100 */
[----:B------:R-:W-:-:S03]  /*0310*/  VIMNMX R13, PT, PT, R12, UR4, PT ;  /* 0x000000040c0d7c48 */ /* 0x000fc6000bfe0100 */
[----:B------:R-:W2:Y:S02]  /*0320*/  LDC.64 R10, c[0x0][0x398] ;  /* 0x0000e600ff0a7b82 */ /* 0x000ea40000000a00 */
[----:B0-----:R-:W-:-:S04]  /*0330*/  IMAD R13, R20, UR10, R13 ;  /* 0x0000000a140d7c24 */ /* 0x001fc8000f8e020d */
[----:B-1----:R-:W-:-:S06]  /*0340*/  IMAD.WIDE R12, R13, 0x4, R18 ;  /* 0x000000040d0c7825 */ /* 0x002fcc00078e0212 */
[----:B------:R0:W3:Y:S01]  /*0350*/  LDG.E R12, desc[UR6][R12.64] ;  /* 0x000000060c0c7981 */ /* 0x0000e2000c1e1900 */
[----:B--2---:R-:W-:-:S05]  /*0360*/  IMAD.WIDE R10, R24, 0x4, R10 ;  /* 0x00000004180a7825 */ /* 0x004fca00078e020a */
[----:B------:R-:W3:Y:S01]  /*0370*/  LDG.E R14, desc[UR6][R10.64] ;  /* 0x000000060a0e7981 */ /* 0x000ee2000c1e1900 */
[C---:B------:R-:W-:Y:S02]  /*0380*/  VIADDMNMX R15, R2.reuse, 0x1, RZ, !PT ;  /* 0x00000001020f7846 */ /* 0x040fe400078001ff */
[----:B------:R-:W-:Y:S01]  /*0390*/  VIADDMNMX R16, R2, 0x2, RZ, !PT ;  /* 0x0000000202107846 */ /* 0x000fe200078001ff */
[----:B------:R-:W2:Y:S01]  /*03a0*/  LDG.E R28, desc[UR6][R10.64+0xc] ;  /* 0x00000c060a1c7981 */ /* 0x000ea2000c1e1900 */
[----:B------:R-:W-:Y:S02]  /*03b0*/  VIMNMX R15, PT, PT, R15, UR4, PT ;  /* 0x000000040f0f7c48 */ /* 0x000fe4000bfe0100 */
[----:B------:R-:W-:-:S03]  /*03c0*/  VIMNMX R17, PT, PT, R16, UR4, PT ;  /* 0x0000000410117c48 */ /* 0x000fc6000bfe0100 */
[----:B------:R-:W-:Y:S01]  /*03d0*/  IMAD R15, R20, UR10, R15 ;  /* 0x0000000a140f7c24 */ /* 0x000fe2000f8e020f */
[----:B------:R-:W-:Y:S01]  /*03e0*/  VIADDMNMX R26, R2, 0x3, RZ, !PT ;  /* 0x00000003021a7846 */ /* 0x000fe200078001ff */
[----:B------:R-:W-:Y:S02]  /*03f0*/  IMAD R27, R20, UR10, R17 ;  /* 0x0000000a141b7c24 */ /* 0x000fe4000f8e0211 */
[----:B------:R-:W-:Y:S01]  /*0400*/  IMAD.WIDE R16, R15, 0x4, R18 ;  /* 0x000000040f107825 */ /* 0x000fe200078e0212 */
[----:B------:R-:W-:Y:S02]  /*0410*/  VIMNMX R29, PT, PT, R26, UR4, PT ;  /* 0x000000041a1d7c48 */ /* 0x000fe4000bfe0100 */
[----:B------:R-:W4:Y:S04]  /*0420*/  LDG.E R26, desc[UR6][R10.64+0x4] ;  /* 0x000004060a1a7981 */ /* 0x000f28000c1e1900 */
[----:B------:R-:W4:Y:S01]  /*0430*/  LDG.E R16, desc[UR6][R16.64] ;  /* 0x0000000610107981 */ /* 0x000f22000c1e1900 */
[----:B0-----:R-:W-:-:S02]  /*0440*/  IMAD R13, R20, UR10, R29 ;  /* 0x0000000a140d7c24 */ /* 0x001fc4000f8e021d */
[----:B---3--:R-:W-:Y:S01]  /*0450*/  FFMA R25, R12, R14, R25 ;  /* 0x0000000e0c197223 */ /* 0x008fe20000000019 */
[--C-:B------:R-:W-:Y:S02]  /*0460*/  IMAD.WIDE R14, R27, 0x4, R18.reuse ;  /* 0x000000041b0e7825 */ /* 0x100fe400078e0212 */
[----:B------:R-:W3:Y:S04]  /*0470*/  LDG.E R27, desc[UR6][R10.64+0x8] ;  /* 0x000008060a1b7981 */ /* 0x000ee8000c1e1900 */
[----:B------:R0:W3:Y:S01]  /*0480*/  LDG.E R14, desc[UR6][R14.64] ;  /* 0x000000060e0e7981 */ /* 0x0000e2000c1e1900 */
[----:B------:R-:W-:-:S06]  /*0490*/  IMAD.WIDE R12, R13, 0x4, R18 ;  /* 0x000000040d0c7825 */ /* 0x000fcc00078e0212 */
[----:B------:R-:W2:Y:S01]  /*04a0*/  LDG.E R12, desc[UR6][R12.64] ;  /* 0x000000060c0c7981 */ /* 0x000ea2000c1e1900 */
[----:B----4-:R-:W-:Y:S01]  /*04b0*/  FFMA R25, R16, R26, R25 ;  /* 0x0000001a10197223 */ /* 0x010fe20000000019 */
[C---:B------:R-:W-:Y:S02]  /*04c0*/  VIADDMNMX R26, R2.reuse, 0x4, RZ, !PT ;  /* 0x00000004021a7846 */ /* 0x040fe400078001ff */
[----:B------:R-:W-:Y:S02]  /*04d0*/  VIADDMNMX R16, R2, 0x6, RZ, !PT ;  /* 0x0000000602107846 */ /* 0x000fe400078001ff */
[----:B0-----:R-:W-:Y:S02]  /*04e0*/  VIMNMX R15, PT, PT, R26, UR4, PT ;  /* 0x000000041a0f7c48 */ /* 0x001fe4000bfe0100 */
[----:B------:R-:W-:Y:S01]  /*04f0*/  VIMNMX R17, PT, PT, R16, UR4, PT ;  /* 0x0000000410117c48 */ /* 0x000fe2000bfe0100 */
[----:B------:R-:W4:Y:S02]  /*0500*/  LDG.E R26, desc[UR6][R10.64+0x10] ;  /* 0x000010060a1a7981 */ /* 0x000f24000c1e1900 */
[----:B------:R-:W-:-:S02]  /*0510*/  IMAD R15, R20, UR10, R15 ;  /* 0x0000000a140f7c24 */ /* 0x000fc4000f8e020f */
[----:B---3--:R-:W-:Y:S01]  /*0520*/  FFMA R25, R14, R27, R25 ;  /* 0x0000001b0e197223 */ /* 0x008fe20000000019 */
[----:B------:R-:W-:-:S04]  /*0530*/  VIADDMNMX R27, R2, 0x5, RZ, !PT ;  /* 0x00000005021b7846 */ /* 0x000fc800078001ff */
[----:B------:R-:W-:Y:S01]  /*0540*/  VIMNMX R27, PT, PT, R27, UR4, PT ;  /* 0x000000041b1b7c48 */ /* 0x000fe2000bfe0100 */
[----:B--2---:R-:W-:Y:S01]  /*0550*/  FFMA R25, R12, R28, R25 ;  /* 0x0000001c0c197223 */ /* 0x004fe20000000019 */
[----:B------:R-:W-:-:S03]  /*0560*/  VIADDMNMX R28, R2, 0x7, RZ, !PT ;  /* 0x00000007021c7846 */ /* 0x000fc600078001ff */
[C---:B------:R-:W-:Y:S02]  /*0570*/  IMAD R13, R20.reuse, UR10, R27 ;  /* 0x0000000a140d7c24 */ /* 0x040fe4000f8e021b */
[----:B------:R-:W-:Y:S02]  /*0580*/  IMAD R27, R20, UR10, R17 ;  /* 0x0000000a141b7c24 */ /* 0x000fe4000f8e0211 */
[--C-:B------:R-:W-:Y:S01]  /*0590*/  IMAD.WIDE R16, R15, 0x4, R18.reuse ;  /* 0x000000040f107825 */ /* 0x100fe200078e0212 */
[----:B------:R-:W-:Y:S02]  /*05a0*/  VIMNMX R29, PT, PT, R28, UR4, PT ;  /* 0x000000041c1d7c48 */ /* 0x000fe4000bfe0100 */
[----:B------:R-:W2:Y:S01]  /*05b0*/  LDG.E R28, desc[UR6][R10.64+0x18] ;  /* 0x000018060a1c7981 */ /* 0x000ea2000c1e1900 */
[----:B------:R-:W-:-:S03]  /*05c0*/  IMAD.WIDE R12, R13, 0x4, R18 ;  /* 0x000000040d0c7825 */ /* 0x000fc600078e0212 */
[----:B------:R-:W4:Y:S01]  /*05d0*/  LDG.E R16, desc[UR6][R16.64] ;  /* 0x0000000610107981 */ /* 0x000f22000c1e1900 */
[----:B------:R-:W-:Y:S02]  /*05e0*/  IMAD R29, R20, UR10, R29 ;  /* 0x0000000a141d7c24 */ /* 0x000fe4000f8e021d */
[--C-:B------:R-:W-:Y:S01]  /*05f0*/  IMAD.WIDE R14, R27, 0x4, R18.reuse ;  /* 0x000000041b0e7825 */ /* 0x100fe200078e0212 */
[----:B------:R-:W3:Y:S04]  /*0600*/  LDG.E R12, desc[UR6][R12.64] ;  /* 0x000000060c0c7981 */ /* 0x000ee8000c1e1900 */
[----:B------:R-:W3:Y:S01]  /*0610*/  LDG.E R27, desc[UR6][R10.64+0x14] ;  /* 0x000014060a1b7981 */ /* 0x000ee2000c1e1900 */
[----:B------:R-:W-:-:S03]  /*0620*/  IMAD.WIDE R18, R29, 0x4, R18 ;  /* 0x000000041d127825 */ /* 0x000fc600078e0212 */
[----:B------:R-:W2:Y:S04]  /*0630*/  LDG.E R14, desc[UR6][R14.64] ;  /* 0x000000060e0e7981 */ /* 0x000ea8000c1e1900 */
[----:B------:R-:W5:Y:S04]  /*0640*/  LDG.E R18, desc[UR6][R18.64] ;  /* 0x0000000612127981 */ /* 0x000f68000c1e1900 */
[----:B------:R-:W5:Y:S01]  /*0650*/  LDG.E R29, desc[UR6][R10.64+0x1c] ;  /* 0x00001c060a1d7981 */ /* 0x000f62000c1e1900 */
[----:B------:R-:W-:-:S05]  /*0660*/  VIADD R22, R22, 0x8 ;  /* 0x0000000816167836 */ /* 0x000fca0000000000 */
[----:B------:R-:W-:Y:S01]  /*0670*/  ISETP.NE.AND P1, PT, R22, RZ, PT ;  /* 0x000000ff1600720c */ /* 0x000fe20003f25270 */
[----:B------:R-:W-:Y:S01]  /*0680*/  VIADD R2, R2, 0x8 ;  /* 0x0000000802027836 */ /* 0x000fe20000000000 */
[----:B------:R-:W-:Y:S02]  /*0690*/  IADD3 R23, PT, PT, R23, 0x8, RZ ;  /* 0x0000000817177810 */ /* 0x000fe40007ffe0ff */
[----:B------:R-:W-:Y:S01]  /*06a0*/  IADD3 R24, PT, PT, R24, 0x8, RZ ;  /* 0x0000000818187810 */ /* 0x000fe20007ffe0ff */
[----:B----4-:R-:W-:-:S04]  /*06b0*/  FFMA R25, R16, R26, R25 ;  /* 0x0000001a10197223 */ /* 0x010fc80000000019 */
[----:B---3--:R-:W-:-:S04]  /*06c0*/  FFMA R25, R12, R27, R25 ;  /* 0x0000001b0c197223 */ /* 0x008fc80000000019 */
[----:B--2---:R-:W-:-:S04]  /*06d0*/  FFMA R25, R14, R28, R25 ;  /* 0x0000001c0e197223 */ /* 0x004fc80000000019 */
[----:B-----5:R-:W-:Y:S01]  /*06e0*/  FFMA R25, R18, R29, R25 ;  /* 0x0000001d12197223 */ /* 0x020fe20000000019 */
[----:B------:R-:W-:Y:S06]  /*06f0*/  @P1 BRA `(.L_x_10) ;  /* 0xfffffff800fc1947 */ /* 0x000fec000383ffff */
[----:B------:R-:W-:-:S07]  /*0700*/  VIADD R2, R23, 0xfffffffd ;  /* 0xfffffffd17027836 */ /* 0x000fce0000000000 */
.L_x_9:
[----:B------:R-:W-:-:S13]  /*0710*/  ISETP.NE.AND P1, PT, R8, RZ, PT ;  /* 0x000000ff0800720c */ /* 0x000fda0003f25270 */
[----:B------:R-:W-:Y:S05]  /*0720*/  @!P1 BRA `(.L_x_11) ;  /* 0x00000004003c9947 */ /* 0x000fea0003800000 */
[----:B------:R-:W-:Y:S01]  /*0730*/  IADD3 R10, PT, PT, R8, -0x1, RZ ;  /* 0xffffffff080a7810 */ /* 0x000fe20007ffe0ff */
[----:B------:R-:W-:-:S03]  /*0740*/  VIADD R22, R5, 0x1 ;  /* 0x0000000105167836 */ /* 0x000fc60000000000 */
[----:B------:R-:W-:Y:S02]  /*0750*/  ISETP.GE.U32.AND P1, PT, R10, 0x3, PT ;  /* 0x000000030a00780c */ /* 0x000fe40003f26070 */
[----:B------:R-:W-:-:S11]  /*0760*/  LOP3.LUT P2, R22, R22, 0x3, RZ, 0xc0, !PT ;  /* 0x0000000316167812 */ /* 0x000fd6000784c0ff */
[----:B------:R-:W-:Y:S05]  /*0770*/  @!P1 BRA `(.L_x_12) ;  /* 0x00000000008c9947 */ /* 0x000fea0003800000 */
[----:B------:R-:W0:Y:S01]  /*0780*/  LDC.64 R10, c[0x0][0x380] ;  /* 0x0000e000ff0a7b82 */ /* 0x000e220000000a00 */
[----:B------:R-:W1:Y:S01]  /*0790*/  LDCU UR10, c[0x0][0x390] ;  /* 0x00007200ff0a77ac */ /* 0x000e620008000800 */
[----:B------:R-:W-:Y:S01]  /*07a0*/  IADD3 R12, PT, PT, R3, R2, RZ ;  /* 0x00000002030c7210 */ /* 0x000fe20007ffe0ff */
[----:B------:R-:W-:-:S03]  /*07b0*/  IMAD.IADD R15, R21, 0x1, R2 ;  /* 0x00000001150f7824 */ /* 0x000fc600078e0202 */
[----:B------:R-:W-:Y:S02]  /*07c0*/  VIMNMX R13, PT, PT, RZ, R12, !PT ;  /* 0x0000000cff0d7248 */ /* 0x000fe40007fe0100 */
[----:B------:R-:W2:Y:S01]  /*07d0*/  LDC.64 R16, c[0x0][0x398] ;  /* 0x0000e600ff107b82 */ /* 0x000ea20000000a00 */
[----:B------:R-:W-:Y:S02]  /*07e0*/  VIADDMNMX R14, R12, 0x1, RZ, !PT ;  /* 0x000000010c0e7846 */ /* 0x000fe400078001ff */
[----:B------:R-:W-:Y:S02]  /*07f0*/  VIMNMX R13, PT, PT, R13, UR4, PT ;  /* 0x000000040d0d7c48 */ /* 0x000fe4000bfe0100 */
[----:B------:R-:W-:Y:S02]  /*0800*/  VIMNMX R19, PT, PT, R14, UR4, PT ;  /* 0x000000040e137c48 */ /* 0x000fe4000bfe0100 */
[C---:B------:R-:W-:Y:S02]  /*0810*/  VIADDMNMX R18, R12.reuse, 0x2, RZ, !PT ;  /* 0x000000020c127846 */ /* 0x040fe400078001ff */
[----:B------:R-:W-:Y:S01]  /*0820*/  VIADDMNMX R12, R12, 0x3, RZ, !PT ;  /* 0x000000030c0c7846 */ /* 0x000fe200078001ff */
[----:B-1----:R-:W-:Y:S01]  /*0830*/  IMAD R13, R20, UR10, R13 ;  /* 0x0000000a140d7c24 */ /* 0x002fe2000f8e020d */
[----:B------:R-:W-:Y:S01]  /*0840*/  VIMNMX R27, PT, PT, R18, UR4, PT ;  /* 0x00000004121b7c48 */ /* 0x000fe2000bfe0100 */
[----:B------:R-:W-:Y:S01]  /*0850*/  IMAD R23, R20, UR10, R19 ;  /* 0x0000000a14177c24 */ /* 0x000fe2000f8e0213 */
[----:B------:R-:W-:Y:S01]  /*0860*/  VIMNMX R29, PT, PT, R12, UR4, PT ;  /* 0x000000040c1d7c48 */ /* 0x000fe2000bfe0100 */
[----:B0-----:R-:W-:-:S04]  /*0870*/  IMAD.WIDE R18, R13, 0x4, R10 ;  /* 0x000000040d127825 */ /* 0x001fc800078e020a */
[----:B------:R-:W-:Y:S02]  /*0880*/  IMAD.WIDE R12, R23, 0x4, R10 ;  /* 0x00000004170c7825 */ /* 0x000fe400078e020a */
[----:B------:R-:W3:Y:S02]  /*0890*/  LDG.E R18, desc[UR6][R18.64] ;  /* 0x0000000612127981 */ /* 0x000ee4000c1e1900 */
[----:B--2---:R-:W-:Y:S02]  /*08a0*/  IMAD.WIDE R16, R15, 0x4, R16 ;  /* 0x000000040f107825 */ /* 0x004fe400078e0210 */
[----:B------:R-:W2:Y:S02]  /*08b0*/  LDG.E R12, desc[UR6][R12.64] ;  /* 0x000000060c0c7981 */ /* 0x000ea4000c1e1900 */
[C---:B------:R-:W-:Y:S02]  /*08c0*/  IMAD R15, R20.reuse, UR10, R27 ;  /* 0x0000000a140f7c24 */ /* 0x040fe4000f8e021b */
[----:B------:R-:W3:Y:S01]  /*08d0*/  LDG.E R23, desc[UR6][R16.64] ;  /* 0x0000000610177981 */ /* 0x000ee2000c1e1900 */
[----:B------:R-:W-:-:S02]  /*08e0*/  IMAD R29, R20, UR10, R29 ;  /* 0x0000000a141d7c24 */ /* 0x000fc4000f8e021d */
[--C-:B------:R-:W-:Y:S01]  /*08f0*/  IMAD.WIDE R14, R15, 0x4, R10.reuse ;  /* 0x000000040f0e7825 */ /* 0x100fe200078e020a */
[----:B------:R-:W2:Y:S03]  /*0900*/  LDG.E R27, desc[UR6][R16.64+0x4] ;  /* 0x00000406101b7981 */ /* 0x000ea6000c1e1900 */
[----:B------:R-:W-:Y:S01]  /*0910*/  IMAD.WIDE R10, R29, 0x4, R10 ;  /* 0x000000041d0a7825 */ /* 0x000fe200078e020a */
[----:B------:R-:W4:Y:S04]  /*0920*/  LDG.E R24, desc[UR6][R16.64+0x8] ;  /* 0x0000080610187981 */ /* 0x000f28000c1e1900 */
[----:B------:R-:W4:Y:S04]  /*0930*/  LDG.E R14, desc[UR6][R14.64] ;  /* 0x000000060e0e7981 */ /* 0x000f28000c1e1900 */
[----:B------:R-:W5:Y:S04]  /*0940*/  LDG.E R10, desc[UR6][R10.64] ;  /* 0x000000060a0a7981 */ /* 0x000f68000c1e1900 */
[----:B------:R-:W5:Y:S01]  /*0950*/  LDG.E R26, desc[UR6][R16.64+0xc] ;  /* 0x00000c06101a7981 */ /* 0x000f62000c1e1900 */
[----:B------:R-:W-:Y:S01]  /*0960*/  IADD3 R2, PT, PT, R2, 0x4, RZ ;  /* 0x0000000402027810 */ /* 0x000fe20007ffe0ff */
[----:B---3--:R-:W-:-:S04]  /*0970*/  FFMA R23, R18, R23, R25 ;  /* 0x0000001712177223 */ /* 0x008fc80000000019 */
[----:B--2---:R-:W-:-:S04]  /*0980*/  FFMA R23, R12, R27, R23 ;  /* 0x0000001b0c177223 */ /* 0x004fc80000000017 */
[----:B----4-:R-:W-:-:S04]  /*0990*/  FFMA R23, R14, R24, R23 ;  /* 0x000000180e177223 */ /* 0x010fc80000000017 */
[----:B-----5:R-:W-:-:S07]  /*09a0*/  FFMA R25, R10, R26, R23 ;  /* 0x0000001a0a197223 */ /* 0x020fce0000000017 */
.L_x_12:
[----:B------:R-:W-:Y:S05]  /*09b0*/  @!P2 BRA `(.L_x_11) ;  /* 0x000000000098a947 */ /* 0x000fea0003800000 */
[----:B------:R-:W-:Y:S02]  /*09c0*/  ISETP.NE.AND P1, PT, R22, 0x1, PT ;  /* 0x000000011600780c */ /* 0x000fe40003f25270 */
[----:B------:R-:W-:-:S04]  /*09d0*/  LOP3.LUT R10, R5, 0x1, RZ, 0xc0, !PT ;  /* 0x00000001050a7812 */ /* 0x000fc800078ec0ff */
[----:B------:R-:W-:-:S07]  /*09e0*/  ISETP.NE.U32.AND P2, PT, R10, 0x1, PT ;  /* 0x000000010a00780c */ /* 0x000fce0003f45070 */
[----:B------:R-:W-:Y:S06]  /*09f0*/  @!P1 BRA `(.L_x_13) ;  /* 0x0000000000549947 */ /* 0x000fec0003800000 */
        /* <DEDUP_REMOVED lines=8> */
[----:B------:R-:W-:-:S03]  /*0a80*/  VIMNMX R19, PT, PT, R12, UR4, PT ;  /* 0x000000040c137c48 */ /* 0x000fc6000bfe0100 */
[C---:B-1----:R-:W-:Y:S02]  /*0a90*/  IMAD R13, R20.reuse, UR10, R13 ;  /* 0x0000000a140d7c24 */ /* 0x042fe4000f8e020d */
[----:B------:R-:W-:Y:S02]  /*0aa0*/  IMAD R19, R20, UR10, R19 ;  /* 0x0000000a14137c24 */ /* 0x000fe4000f8e0213 */
[----:B0-----:R-:W-:-:S04]  /*0ab0*/  IMAD.WIDE R12, R13, 0x4, R14 ;  /* 0x000000040d0c7825 */ /* 0x001fc800078e020e */
[----:B------:R-:W-:Y:S02]  /*0ac0*/  IMAD.WIDE R14, R19, 0x4, R14 ;  /* 0x00000004130e7825 */ /* 0x000fe400078e020e */
[----:B------:R-:W3:Y:S02]  /*0ad0*/  LDG.E R12, desc[UR6][R12.64] ;  /* 0x000000060c0c7981 */ /* 0x000ee4000c1e1900 */
[----:B--2---:R-:W-:Y:S02]  /*0ae0*/  IMAD.WIDE R10, R17, 0x4, R10 ;  /* 0x00000004110a7825 */ /* 0x004fe400078e020a */
[----:B------:R-:W2:Y:S04]  /*0af0*/  LDG.E R15, desc[UR6][R14.64] ;  /* 0x000000060e0f7981 */ /* 0x000ea8000c1e1900 */
[----:B------:R-:W3:Y:S04]  /*0b00*/  LDG.E R16, desc[UR6][R10.64] ;  /* 0x000000060a107981 */ /* 0x000ee8000c1e1900 */
[----:B------:R-:W2:Y:S01]  /*0b10*/  LDG.E R17, desc[UR6][R10.64+0x4] ;  /* 0x000004060a117981 */ /* 0x000ea2000c1e1900 */
[----:B------:R-:W-:Y:S01]  /*0b20*/  IADD3 R2, PT, PT, R2, 0x2, RZ ;  /* 0x0000000202027810 */ /* 0x000fe20007ffe0ff */
[----:B---3--:R-:W-:-:S04]  /*0b30*/  FFMA R16, R12, R16, R25 ;  /* 0x000000100c107223 */ /* 0x008fc80000000019 */
[----:B--2---:R-:W-:-:S07]  /*0b40*/  FFMA R25, R15, R17, R16 ;  /* 0x000000110f197223 */ /* 0x004fce0000000010 */
.L_x_13:
[----:B------:R-:W-:Y:S05]  /*0b50*/  @!P2 BRA `(.L_x_11) ;  /* 0x000000000030a947 */ /* 0x000fea0003800000 */
[----:B------:R-:W0:Y:S01]  /*0b60*/  LDC.64 R12, c[0x0][0x398] ;  /* 0x0000e600ff0c7b82 */ /* 0x000e220000000a00 */
[----:B------:R-:W1:Y:S01]  /*0b70*/  LDCU UR10, c[0x0][0x390] ;  /* 0x00007200ff0a77ac */ /* 0x000e620008000800 */
[----:B------:R-:W-:Y:S02]  /*0b80*/  VIADDMNMX R14, R2, R3, RZ, !PT ;  /* 0x00000003020e7246 */ /* 0x000fe400078001ff */
[----:B------:R-:W-:Y:S02]  /*0b90*/  IADD3 R21, PT, PT, R21, R2, RZ ;  /* 0x0000000215157210 */ /* 0x000fe40007ffe0ff */
[----:B------:R-:W-:Y:S02]  /*0ba0*/  VIMNMX R15, PT, PT, R14, UR4, PT ;  /* 0x000000040e0f7c48 */ /* 0x000fe4000bfe0100 */
[----:B------:R-:W2:Y:S03]  /*0bb0*/  LDC.64 R10, c[0x0][0x380] ;  /* 0x0000e000ff0a7b82 */ /* 0x000ea60000000a00 */
[----:B-1----:R-:W-:-:S02]  /*0bc0*/  IMAD R15, R20, UR10, R15 ;  /* 0x0000000a140f7c24 */ /* 0x002fc4000f8e020f */
[----:B0-----:R-:W-:-:S06]  /*0bd0*/  IMAD.WIDE R12, R21, 0x4, R12 ;  /* 0x00000004150c7825 */ /* 0x001fcc00078e020c */
[----:B------:R-:W3:Y:S01]  /*0be0*/  LDG.E R12, desc[UR6][R12.64] ;  /* 0x000000060c0c7981 */ /* 0x000ee2000c1e1900 */
[----:B--2---:R-:W-:-:S06]  /*0bf0*/  IMAD.WIDE R10, R15, 0x4, R10 ;  /* 0x000000040f0a7825 */ /* 0x004fcc00078e020a */
[----:B------:R-:W3:Y:S02]  /*0c00*/  LDG.E R10, desc[UR6][R10.64] ;  /* 0x000000060a0a7981 */ /* 0x000ee4000c1e1900 */
[----:B---3--:R-:W-:-:S07]  /*0c10*/  FFMA R25, R10, R12, R25 ;  /* 0x0000000c0a197223 */ /* 0x008fce0000000019 */
.L_x_11:
[----:B------:R-:W-:Y:S05]  /*0c20*/  @P0 BRA `(.L_x_14) ;  /* 0xfffffff400700947 */ /* 0x000fea000383ffff */
.L_x_8:
[----:B------:R-:W0:Y:S01]  /*0c30*/  LDC.64 R4, c[0x0][0x388] ;  /* 0x0000e200ff047b82 */ /* 0x000e220000000a00 */
[----:B------:R-:W1:Y:S02]  /*0c40*/  LDCU UR4, c[0x0][0x390] ;  /* 0x00007200ff0477ac */ /* 0x000e640008000800 */
[----:B-1----:R-:W-:-:S04]  /*0c50*/  IMAD R3, R0, UR4, R3 ;  /* 0x0000000400037c24 */ /* 0x002fc8000f8e0203 */
[----:B0-----:R-:W-:-:S05]  /*0c60*/  IMAD.WIDE R2, R3, 0x4, R4 ;  /* 0x0000000403027825 */ /* 0x001fca00078e0204 */
[----:B------:R-:W-:Y:S01]  /*0c70*/  STG.E desc[UR6][R2.64], R25 ;  /* 0x0000001902007986 */ /* 0x000fe2000c101906 */
[----:B------:R-:W-:Y:S05]  /*0c80*/  EXIT ;  /* 0x000000000000794d */ /* 0x000fea0003800000 */
.L_x_15:
        /* <DEDUP_REMOVED lines=15> */
.L_x_17:


//--------------------- .nv.shared.reserved.0     --------------------------
	.section	.nv.shared.reserved.0,"aw",@nobits
	.weak		__nv_reservedSMEM_offset_0_alias
	.size		__nv_reservedSMEM_offset_0_alias, 0, 64
	.other		__nv_reservedSMEM_offset_0_alias,@"STO_CUDA_RESERVED_SHARED STV_DEFAULT"
__nv_reservedSMEM_offset_0_alias:
	.zero		0
	.zero		64


//--------------------- .nv.constant0._Z19gaussianConvolutionPKfPfiiS0_i --------------------------
	.section	.nv.constant0._Z19gaussianConvolutionPKfPfiiS0_i,"a",@progbits
	.sectionflags	@""
	.align	4
.nv.constant0._Z19gaussianConvolutionPKfPfiiS0_i:
	.zero		932


//--------------------- .nv.constant0._Z20conv2d_global_kernelPKfPfiiS0_i --------------------------
	.section	.nv.constant0._Z20conv2d_global_kernelPKfPfiiS0_i,"a",@progbits
	.sectionflags	@""
	.align	4
.nv.constant0._Z20conv2d_global_kernelPKfPfiiS0_i:
	.zero		932


//--------------------- SYMBOLS --------------------------

	.type		.nv.reservedSmem.offset0,@object
	.size		.nv.reservedSmem.offset0,0x4
